// auto-generated by cutlass_sweep.gemm — config: {"arch": "sm_90", "cluster_m": 2, "cluster_n": 1, "dtype": "fp16", "dtype_b": "fp16", "layout": "nt", "stages": 0, "tile_k": 128, "tile_m": 256, "tile_n": 32}
#include "cutlass/cutlass.h"
#include "cutlass/gemm/collective/collective_builder.hpp"
#include "cutlass/gemm/device/gemm_universal_adapter.h"
#include "cutlass/gemm/kernel/gemm_universal.hpp"
#include "cutlass/epilogue/collective/collective_builder.hpp"

using ElemA = cutlass::half_t;
using ElemB = cutlass::half_t;
using ElemCD = cutlass::half_t;
using Acc  = float;
using TileShape    = cute::Shape<cute::_256, cute::_32, cute::_128>;
using ClusterShape = cute::Shape<cute::_2, cute::_1, cute::_1>;

using CollectiveEpilogue = typename cutlass::epilogue::collective::CollectiveBuilder<
    cutlass::arch::Sm90, cutlass::arch::OpClassTensorOp,
    TileShape, ClusterShape,
    cutlass::epilogue::collective::EpilogueTileAuto,
    Acc, Acc,
    ElemCD, cutlass::layout::RowMajor, 128 / cutlass::sizeof_bits<ElemCD>::value,
    ElemCD, cutlass::layout::RowMajor, 128 / cutlass::sizeof_bits<ElemCD>::value,
    cutlass::epilogue::collective::EpilogueScheduleAuto
  >::CollectiveOp;

using CollectiveMainloop = typename cutlass::gemm::collective::CollectiveBuilder<
    cutlass::arch::Sm90, cutlass::arch::OpClassTensorOp,
    ElemA, cutlass::layout::RowMajor, 128 / cutlass::sizeof_bits<ElemA>::value,
    ElemB, cutlass::layout::ColumnMajor, 128 / cutlass::sizeof_bits<ElemB>::value,
    Acc,
    TileShape, ClusterShape,
    cutlass::gemm::collective::StageCountAutoCarveout<static_cast<int>(sizeof(typename CollectiveEpilogue::SharedStorage))>,
    cutlass::gemm::collective::KernelScheduleAuto
  >::CollectiveOp;

using GemmKernel = cutlass::gemm::kernel::GemmUniversal<
    cute::Shape<int,int,int,int>,
    CollectiveMainloop,
    CollectiveEpilogue
>;
using Gemm = cutlass::gemm::device::GemmUniversalAdapter<GemmKernel>;

// Force the device kernel symbol into the cubin without needing a host main.
auto* _anchor = &cutlass::device_kernel<GemmKernel>;


// ===== COMPILED SASS (sm_90a) =====

	.target	sm_90a

	.elftype	@"ET_EXEC"


//--------------------- .note.nv.tkinfo           --------------------------
	.section	.note.nv.tkinfo,"",@"SHT_NOTE"
	.sectionflags	@"SHF_NOTE_NV_TKINFO"
	.tkinfo
        /*0018*/ 	.word	0x00000002
        /*0030*/ 	.string	""
        /*0030*/ 	.string	"ptxas"
        /*0030*/ 	.string	"Cuda compilation tools, release 13.0, V13.0.88"
        /*0030*/ 	.string	"Build cuda_13.0.r13.0/compiler.36424714_0"
        /*0030*/ 	.string	"-arch sm_90a -m 64 "



//--------------------- .note.nv.cuinfo           --------------------------
	.section	.note.nv.cuinfo,"",@"SHT_NOTE"
	.sectionflags	@"SHF_NOTE_NV_CUINFO"
        /*0018*/ 	.short	0x0002
        /*001a*/ 	.short	0x005a
        /*001c*/ 	.short	0x0082
	.zero		2


//--------------------- .nv.info                  --------------------------
	.section	.nv.info,"",@"SHT_CUDA_INFO"
	.align	4


	//----- nvinfo : EIATTR_REGCOUNT
	.align		4
        /*0000*/ 	.byte	0x04, 0x2f
        /*0002*/ 	.short	(.L_15 - .L_14)
	.align		4
.L_14:
        /*0004*/ 	.word	index@(_ZN7cutlass13device_kernelINS_4gemm6kernel13GemmUniversalIN4cute5tupleIJiiiiEEENS1_10collective13CollectiveMmaINS1_34MainloopSm90TmaGmmaWarpSpecializedILi3ENS5_IJNS4_1CILi2EEENSA_ILi1EEESC_EEENS1_35KernelTmaWarpSpecializedCooperativeEEENS5_IJNSA_ILi256EEENSA_ILi32EEENSA_ILi128EEEEEENS_6half_tENS5_IJlSC_lEEESK_SL_NS4_8TiledMMAINS4_8MMA_AtomIJNS4_4SM904GMMA25MMA_64x32x16_F32F16F16_SSILNSP_5MajorE0ELSR_0ELNSP_7ScaleInE1ELSS_1EEEEEENS4_6LayoutISD_NS5_IJSC_NSA_ILi0EEESW_EEEEENS5_IJNS4_10UnderscoreESZ_SZ_EEEEENS4_13SM90_TMA_LOADENS4_14ComposedLayoutINS4_7SwizzleILi3ELi4ELi3EEENS4_18smem_ptr_flag_bitsILi16EEENSV_INS5_IJNSA_ILi8EEENSA_ILi64EEEEEENS5_IJS19_SC_EEEEEEEvNS4_8identityENS4_23SM90_TMA_LOAD_MULTICASTES1D_vS1E_EENS_8epilogue10collective6detail29Sm90TmaWarpSpecializedAdapterINS1I_15DefaultEpilogueISK_SL_SL_NS1H_6thread17LinearCombinationISK_Li1EffLNS1M_9ScaleType4KindE0ELNS_15FloatRoundStyleE2ESK_EENS1_15EpilogueDefaultEEEEEvvEEEEvNT_6ParamsE)
        /*0008*/ 	.word	0x000000a8


	//----- nvinfo : EIATTR_FRAME_SIZE
	.align		4
.L_15:
        /*000c*/ 	.byte	0x04, 0x11
        /*000e*/ 	.short	(.L_17 - .L_16)
	.align		4
.L_16:
        /*0010*/ 	.word	index@(_ZN7cutlass13device_kernelINS_4gemm6kernel13GemmUniversalIN4cute5tupleIJiiiiEEENS1_10collective13CollectiveMmaINS1_34MainloopSm90TmaGmmaWarpSpecializedILi3ENS5_IJNS4_1CILi2EEENSA_ILi1EEESC_EEENS1_35KernelTmaWarpSpecializedCooperativeEEENS5_IJNSA_ILi256EEENSA_ILi32EEENSA_ILi128EEEEEENS_6half_tENS5_IJlSC_lEEESK_SL_NS4_8TiledMMAINS4_8MMA_AtomIJNS4_4SM904GMMA25MMA_64x32x16_F32F16F16_SSILNSP_5MajorE0ELSR_0ELNSP_7ScaleInE1ELSS_1EEEEEENS4_6LayoutISD_NS5_IJSC_NSA_ILi0EEESW_EEEEENS5_IJNS4_10UnderscoreESZ_SZ_EEEEENS4_13SM90_TMA_LOADENS4_14ComposedLayoutINS4_7SwizzleILi3ELi4ELi3EEENS4_18smem_ptr_flag_bitsILi16EEENSV_INS5_IJNSA_ILi8EEENSA_ILi64EEEEEENS5_IJS19_SC_EEEEEEEvNS4_8identityENS4_23SM90_TMA_LOAD_MULTICASTES1D_vS1E_EENS_8epilogue10collective6detail29Sm90TmaWarpSpecializedAdapterINS1I_15DefaultEpilogueISK_SL_SL_NS1H_6thread17LinearCombinationISK_Li1EffLNS1M_9ScaleType4KindE0ELNS_15FloatRoundStyleE2ESK_EENS1_15EpilogueDefaultEEEEEvvEEEEvNT_6ParamsE)
        /*0014*/ 	.word	0x00000000


	//----- nvinfo : EIATTR_MIN_STACK_SIZE
	.align		4
.L_17:
        /*0018*/ 	.byte	0x04, 0x12
        /*001a*/ 	.short	(.L_19 - .L_18)
	.align		4
.L_18:
        /*001c*/ 	.word	index@(_ZN7cutlass13device_kernelINS_4gemm6kernel13GemmUniversalIN4cute5tupleIJiiiiEEENS1_10collective13CollectiveMmaINS1_34MainloopSm90TmaGmmaWarpSpecializedILi3ENS5_IJNS4_1CILi2EEENSA_ILi1EEESC_EEENS1_35KernelTmaWarpSpecializedCooperativeEEENS5_IJNSA_ILi256EEENSA_ILi32EEENSA_ILi128EEEEEENS_6half_tENS5_IJlSC_lEEESK_SL_NS4_8TiledMMAINS4_8MMA_AtomIJNS4_4SM904GMMA25MMA_64x32x16_F32F16F16_SSILNSP_5MajorE0ELSR_0ELNSP_7ScaleInE1ELSS_1EEEEEENS4_6LayoutISD_NS5_IJSC_NSA_ILi0EEESW_EEEEENS5_IJNS4_10UnderscoreESZ_SZ_EEEEENS4_13SM90_TMA_LOADENS4_14ComposedLayoutINS4_7SwizzleILi3ELi4ELi3EEENS4_18smem_ptr_flag_bitsILi16EEENSV_INS5_IJNSA_ILi8EEENSA_ILi64EEEEEENS5_IJS19_SC_EEEEEEEvNS4_8identityENS4_23SM90_TMA_LOAD_MULTICASTES1D_vS1E_EENS_8epilogue10collective6detail29Sm90TmaWarpSpecializedAdapterINS1I_15DefaultEpilogueISK_SL_SL_NS1H_6thread17LinearCombinationISK_Li1EffLNS1M_9ScaleType4KindE0ELNS_15FloatRoundStyleE2ESK_EENS1_15EpilogueDefaultEEEEEvvEEEEvNT_6ParamsE)
        /*0020*/ 	.word	0x00000000
.L_19:


//--------------------- .nv.compat                --------------------------
	.section	.nv.compat,"",@"SHT_CUDA_COMPAT_INFO"
	.align	4
        /*0000*/ 	.byte	0x02, 0x09, 0x01, 0x00, 0x02, 0x02, 0x04, 0x00, 0x02, 0x05, 0x05, 0x00, 0x03, 0x07, 0x01, 0x01
        /*0010*/ 	.byte	0x02, 0x03, 0x01, 0x00, 0x02, 0x06, 0x01, 0x00, 0x04, 0x0b, 0x08, 0x00, 0x00, 0x00, 0x00, 0x00
        /*0020*/ 	.byte	0x00, 0x00, 0x00, 0x00


//--------------------- .nv.info._ZN7cutlass13device_kernelINS_4gemm6kernel13GemmUniversalIN4cute5tupleIJiiiiEEENS1_10collective13CollectiveMmaINS1_34MainloopSm90TmaGmmaWarpSpecializedILi3ENS5_IJNS4_1CILi2EEENSA_ILi1EEESC_EEENS1_35KernelTmaWarpSpecializedCooperativeEEENS5_IJNSA_ILi256EEENSA_ILi32EEENSA_ILi128EEEEEENS_6half_tENS5_IJlSC_lEEESK_SL_NS4_8TiledMMAINS4_8MMA_AtomIJNS4_4SM904GMMA25MMA_64x32x16_F32F16F16_SSILNSP_5MajorE0ELSR_0ELNSP_7ScaleInE1ELSS_1EEEEEENS4_6LayoutISD_NS5_IJSC_NSA_ILi0EEESW_EEEEENS5_IJNS4_10UnderscoreESZ_SZ_EEEEENS4_13SM90_TMA_LOADENS4_14ComposedLayoutINS4_7SwizzleILi3ELi4ELi3EEENS4_18smem_ptr_flag_bitsILi16EEENSV_INS5_IJNSA_ILi8EEENSA_ILi64EEEEEENS5_IJS19_SC_EEEEEEEvNS4_8identityENS4_23SM90_TMA_LOAD_MULTICASTES1D_vS1E_EENS_8epilogue10collective6detail29Sm90TmaWarpSpecializedAdapterINS1I_15DefaultEpilogueISK_SL_SL_NS1H_6thread17LinearCombinationISK_Li1EffLNS1M_9ScaleType4KindE0ELNS_15FloatRoundStyleE2ESK_EENS1_15EpilogueDefaultEEEEEvvEEEEvNT_6ParamsE --------------------------
	.section	.nv.info._ZN7cutlass13device_kernelINS_4gemm6kernel13GemmUniversalIN4cute5tupleIJiiiiEEENS1_10collective13CollectiveMmaINS1_34MainloopSm90TmaGmmaWarpSpecializedILi3ENS5_IJNS4_1CILi2EEENSA_ILi1EEESC_EEENS1_35KernelTmaWarpSpecializedCooperativeEEENS5_IJNSA_ILi256EEENSA_ILi32EEENSA_ILi128EEEEEENS_6half_tENS5_IJlSC_lEEESK_SL_NS4_8TiledMMAINS4_8MMA_AtomIJNS4_4SM904GMMA25MMA_64x32x16_F32F16F16_SSILNSP_5MajorE0ELSR_0ELNSP_7ScaleInE1ELSS_1EEEEEENS4_6LayoutISD_NS5_IJSC_NSA_ILi0EEESW_EEEEENS5_IJNS4_10UnderscoreESZ_SZ_EEEEENS4_13SM90_TMA_LOADENS4_14ComposedLayoutINS4_7SwizzleILi3ELi4ELi3EEENS4_18smem_ptr_flag_bitsILi16EEENSV_INS5_IJNSA_ILi8EEENSA_ILi64EEEEEENS5_IJS19_SC_EEEEEEEvNS4_8identityENS4_23SM90_TMA_LOAD_MULTICASTES1D_vS1E_EENS_8epilogue10collective6detail29Sm90TmaWarpSpecializedAdapterINS1I_15DefaultEpilogueISK_SL_SL_NS1H_6thread17LinearCombinationISK_Li1EffLNS1M_9ScaleType4KindE0ELNS_15FloatRoundStyleE2ESK_EENS1_15EpilogueDefaultEEEEEvvEEEEvNT_6ParamsE,"",@"SHT_CUDA_INFO"
	.sectionflags	@""
	.align	4


	//----- nvinfo : EIATTR_CUDA_API_VERSION
	.align		4
        /*0000*/ 	.byte	0x04, 0x37
        /*0002*/ 	.short	(.L_21 - .L_20)
.L_20:
        /*0004*/ 	.word	0x00000082


	//----- nvinfo : EIATTR_KPARAM_INFO
	.align		4
.L_21:
        /*0008*/ 	.byte	0x04, 0x17
        /*000a*/ 	.short	(.L_23 - .L_22)
.L_22:
        /*000c*/ 	.word	0x00000000
        /*0010*/ 	.short	0x0000
        /*0012*/ 	.short	0x0070
        /*0014*/ 	.byte	0x00, 0xf0, 0x01, 0x10


	//----- nvinfo : EIATTR_SPARSE_MMA_MASK
	.align		4
.L_23:
        /*0018*/ 	.byte	0x03, 0x50
        /*001a*/ 	.short	0x0000


	//----- nvinfo : EIATTR_MAXREG_COUNT
	.align		4
        /*001c*/ 	.byte	0x03, 0x1b
        /*001e*/ 	.short	0x00a8


	//----- nvinfo : EIATTR_NUM_BARRIERS
	.align		4
        /*0020*/ 	.byte	0x02, 0x4c
        /*0022*/ 	.byte	0x01
	.zero		1


	//----- nvinfo : EIATTR_EXTERNS
	.align		4
        /*0024*/ 	.byte	0x04, 0x0f
        /*0026*/ 	.short	(.L_25 - .L_24)


	//   ....[0]....
	.align		4
.L_24:
        /*0028*/ 	.word	index@(__assertfail)


	//----- nvinfo : EIATTR_MERCURY_ISA_VERSION
	.align		4
.L_25:
        /*002c*/ 	.byte	0x03, 0x5f
        /*002e*/ 	.short	0x0101


	//----- nvinfo : EIATTR_INT_WARP_WIDE_INSTR_OFFSETS
	.align		4
        /*0030*/ 	.byte	0x04, 0x31
        /*0032*/ 	.short	(.L_27 - .L_26)


	//   ....[0]....
.L_26:
        /*0034*/ 	.word	0x00000460


	//   ....[1]....
        /*0038*/ 	.word	0x00000490


	//   ....[2]....
        /*003c*/ 	.word	0x00000650


	//----- nvinfo : EIATTR_COOP_GROUP_MASK_REGIDS
	.align		4
.L_27:
        /*0040*/ 	.byte	0x04, 0x29
        /*0042*/ 	.short	(.L_29 - .L_28)


	//   ....[0]....
.L_28:
        /*0044*/ 	.word	0xffffffff


	//   ....[1]....
        /*0048*/ 	.word	0xffffffff


	//   ....[2]....
        /*004c*/ 	.word	0xffffffff


	//   ....[3]....
        /*0050*/ 	.word	0xffffffff


	//   ....[4]....
        /*0054*/ 	.word	0xffffffff


	//   ....[5]....
        /*0058*/ 	.word	0xffffffff


	//----- nvinfo : EIATTR_COOP_GROUP_INSTR_OFFSETS
	.align		4
.L_29:
        /*005c*/ 	.byte	0x04, 0x28
        /*005e*/ 	.short	(.L_31 - .L_30)


	//   ....[0]....
.L_30:
        /*0060*/ 	.word	0x00000060


	//   ....[1]....
        /*0064*/ 	.word	0x00000070


	//   ....[2]....
        /*0068*/ 	.word	0x00000130


	//   ....[3]....
        /*006c*/ 	.word	0x000002b0


	//   ....[4]....
        /*0070*/ 	.word	0x000007d0


	//   ....[5]....
        /*0074*/ 	.word	0x00001210


	//----- nvinfo : EIATTR_REG_RECONFIG
	.align		4
.L_31:
        /*0078*/ 	.byte	0x01, 0x54
	.zero		2


	//----- nvinfo : EIATTR_SYSCALL_OFFSETS
	.align		4
        /*007c*/ 	.byte	0x04, 0x46
        /*007e*/ 	.short	(.L_33 - .L_32)


	//   ....[0]....
.L_32:
        /*0080*/ 	.word	0x000013d0


	//----- nvinfo : EIATTR_MBARRIER_INSTR_OFFSETS
	.align		4
.L_33:
        /*0084*/ 	.byte	0x04, 0x39
        /*0086*/ 	.short	(.L_35 - .L_34)


	//   ....[0]....
.L_34:
        /*0088*/ 	.word	0x00000230
        /*008c*/ 	.word	0x000000ff
        /*0090*/ 	.word	0x00000000
        /*0094*/ 	.short	0x0100
        /*0096*/ 	.byte	0x08
	.zero		1


	//   ....[1]....
        /*0098*/ 	.word	0x00000240
        /*009c*/ 	.word	0x000000ff
        /*00a0*/ 	.word	0x00000018
        /*00a4*/ 	.short	0x0100
        /*00a6*/ 	.byte	0x08
	.zero		1


	//   ....[2]....
        /*00a8*/ 	.word	0x00000250
        /*00ac*/ 	.word	0x000000ff
        /*00b0*/ 	.word	0x00000008
        /*00b4*/ 	.short	0x0100
        /*00b6*/ 	.byte	0x08
	.zero		1


	//   ....[3]....
        /*00b8*/ 	.word	0x00000260
        /*00bc*/ 	.word	0x000000ff
        /*00c0*/ 	.word	0x00000020
        /*00c4*/ 	.short	0x0100
        /*00c6*/ 	.byte	0x08
	.zero		1


	//   ....[4]....
        /*00c8*/ 	.word	0x00000270
        /*00cc*/ 	.word	0x000000ff
        /*00d0*/ 	.word	0x00000010
        /*00d4*/ 	.short	0x0100
        /*00d6*/ 	.byte	0x08
	.zero		1


	//   ....[5]....
        /*00d8*/ 	.word	0x00000280
        /*00dc*/ 	.word	0x000000ff
        /*00e0*/ 	.word	0x00000028
        /*00e4*/ 	.short	0x0100
        /*00e6*/ 	.byte	0x08
	.zero		1


	//   ....[6]....
        /*00e8*/ 	.word	0x000006d0
        /*00ec*/ 	.word	0x000000ff
        /*00f0*/ 	.word	0x00000040
        /*00f4*/ 	.short	0x0100
        /*00f6*/ 	.byte	0x06
	.zero		1


	//   ....[7]....
        /*00f8*/ 	.word	0x00000760
        /*00fc*/ 	.word	0x000000ff
        /*0100*/ 	.word	0x00000048
        /*0104*/ 	.short	0x0100
        /*0106*/ 	.byte	0x06
	.zero		1


	//   ....[8]....
        /*0108*/ 	.word	0x00001490
        /*010c*/ 	.word	0x00000003
        /*0110*/ 	.word	0x00000000
        /*0114*/ 	.short	0x010a
        /*0116*/ 	.byte	0x3f
	.zero		1


	//   ....[9]....
        /*0118*/ 	.word	0x000014d0
        /*011c*/ 	.word	0x00000003
        /*0120*/ 	.word	0x00000000
        /*0124*/ 	.short	0x010a
        /*0126*/ 	.byte	0x3f
	.zero		1


	//   ....[10]....
        /*0128*/ 	.word	0x00001d70
        /*012c*/ 	.word	0x00000005
        /*0130*/ 	.word	0x00000000
        /*0134*/ 	.short	0x010a
        /*0136*/ 	.byte	0x3f
	.zero		1


	//   ....[11]....
        /*0138*/ 	.word	0x00001db0
        /*013c*/ 	.word	0x00000005
        /*0140*/ 	.word	0x00000000
        /*0144*/ 	.short	0x010a
        /*0146*/ 	.byte	0x3f
	.zero		1


	//   ....[12]....
        /*0148*/ 	.word	0x000024d0
        /*014c*/ 	.word	0x00000005
        /*0150*/ 	.word	0x00000000
        /*0154*/ 	.short	0x0101
        /*0156*/ 	.byte	0x3f
	.zero		1


	//   ....[13]....
        /*0158*/ 	.word	0x000026f0
        /*015c*/ 	.word	0x00000003
        /*0160*/ 	.word	0x00000000
        /*0164*/ 	.short	0x0101
        /*0166*/ 	.byte	0x3f
	.zero		1


	//   ....[14]....
        /*0168*/ 	.word	0x00005fd0
        /*016c*/ 	.word	0x00000017
        /*0170*/ 	.word	0x00000018
        /*0174*/ 	.short	0x010a
        /*0176*/ 	.byte	0x3f
	.zero		1


	//   ....[15]....
        /*0178*/ 	.word	0x00006400
        /*017c*/ 	.word	0x00000003
        /*0180*/ 	.word	0x00000048
        /*0184*/ 	.short	0x0101
        /*0186*/ 	.byte	0x3f
	.zero		1


	//   ....[16]....
        /*0188*/ 	.word	0x00006b60
        /*018c*/ 	.word	0x00000007
        /*0190*/ 	.word	0x00000000
        /*0194*/ 	.short	0x010a
        /*0196*/ 	.byte	0x3f
	.zero		1


	//   ....[17]....
        /*0198*/ 	.word	0x00006be0
        /*019c*/ 	.word	0x00000006
        /*01a0*/ 	.word	0x00000000
        /*01a4*/ 	.short	0x010a
        /*01a6*/ 	.byte	0x3f
	.zero		1


	//   ....[18]....
        /*01a8*/ 	.word	0x00006c70
        /*01ac*/ 	.word	0x00000003
        /*01b0*/ 	.word	0x00000000
        /*01b4*/ 	.short	0x010a
        /*01b6*/ 	.byte	0x3f
	.zero		1


	//   ....[19]....
        /*01b8*/ 	.word	0x00006cd0
        /*01bc*/ 	.word	0x00000003
        /*01c0*/ 	.word	0x00000000
        /*01c4*/ 	.short	0x010a
        /*01c6*/ 	.byte	0x3f
	.zero		1


	//   ....[20]....
        /*01c8*/ 	.word	0x00006d20
        /*01cc*/ 	.word	0x00000005
        /*01d0*/ 	.word	0x00000000
        /*01d4*/ 	.short	0x010a
        /*01d6*/ 	.byte	0x3f
	.zero		1


	//   ....[21]....
        /*01d8*/ 	.word	0x00006df0
        /*01dc*/ 	.word	0x00000017
        /*01e0*/ 	.word	0x00000018
        /*01e4*/ 	.short	0x010a
        /*01e6*/ 	.byte	0x3f
	.zero		1


	//   ....[22]....
        /*01e8*/ 	.word	0x00006ec0
        /*01ec*/ 	.word	0x00000007
        /*01f0*/ 	.word	0x00000000
        /*01f4*/ 	.short	0x010a
        /*01f6*/ 	.byte	0x3f
	.zero		1


	//   ....[23]....
        /*01f8*/ 	.word	0x00006f10
        /*01fc*/ 	.word	0x00000006
        /*0200*/ 	.word	0x00000000
        /*0204*/ 	.short	0x010a
        /*0206*/ 	.byte	0x3f
	.zero		1


	//----- nvinfo : EIATTR_NUM_MBARRIERS
	.align		4
.L_35:
        /*0208*/ 	.byte	0x03, 0x38
        /*020a*/ 	.short	0x0008


	//----- nvinfo : EIATTR_EXIT_INSTR_OFFSETS
	.align		4
        /*020c*/ 	.byte	0x04, 0x1c
        /*020e*/ 	.short	(.L_37 - .L_36)


	//   ....[0]....
.L_36:
        /*0210*/ 	.word	0x00000930


	//   ....[1]....
        /*0214*/ 	.word	0x00001140


	//   ....[2]....
        /*0218*/ 	.word	0x000056e0


	//   ....[3]....
        /*021c*/ 	.word	0x00005c40


	//   ....[4]....
        /*0220*/ 	.word	0x00006cc0


	//----- nvinfo : EIATTR_MAX_THREADS
	.align		4
.L_37:
        /*0224*/ 	.byte	0x04, 0x05
        /*0226*/ 	.short	(.L_39 - .L_38)
.L_38:
        /*0228*/ 	.word	0x00000180
        /*022c*/ 	.word	0x00000001
        /*0230*/ 	.word	0x00000001


	//----- nvinfo : EIATTR_CRS_STACK_SIZE
	.align		4
.L_39:
        /*0234*/ 	.byte	0x04, 0x1e
        /*0236*/ 	.short	(.L_41 - .L_40)
.L_40:
        /*0238*/ 	.word	0x00000000


	//----- nvinfo : EIATTR_CBANK_PARAM_SIZE
	.align		4
.L_41:
        /*023c*/ 	.byte	0x03, 0x19
        /*023e*/ 	.short	0x0470


	//----- nvinfo : EIATTR_PARAM_CBANK
	.align		4
        /*0240*/ 	.byte	0x04, 0x0a
        /*0242*/ 	.short	(.L_43 - .L_42)
	.align		4
.L_42:
        /*0244*/ 	.word	index@(.nv.constant0._ZN7cutlass13device_kernelINS_4gemm6kernel13GemmUniversalIN4cute5tupleIJiiiiEEENS1_10collective13CollectiveMmaINS1_34MainloopSm90TmaGmmaWarpSpecializedILi3ENS5_IJNS4_1CILi2EEENSA_ILi1EEESC_EEENS1_35KernelTmaWarpSpecializedCooperativeEEENS5_IJNSA_ILi256EEENSA_ILi32EEENSA_ILi128EEEEEENS_6half_tENS5_IJlSC_lEEESK_SL_NS4_8TiledMMAINS4_8MMA_AtomIJNS4_4SM904GMMA25MMA_64x32x16_F32F16F16_SSILNSP_5MajorE0ELSR_0ELNSP_7ScaleInE1ELSS_1EEEEEENS4_6LayoutISD_NS5_IJSC_NSA_ILi0EEESW_EEEEENS5_IJNS4_10UnderscoreESZ_SZ_EEEEENS4_13SM90_TMA_LOADENS4_14ComposedLayoutINS4_7SwizzleILi3ELi4ELi3EEENS4_18smem_ptr_flag_bitsILi16EEENSV_INS5_IJNSA_ILi8EEENSA_ILi64EEEEEENS5_IJS19_SC_EEEEEEEvNS4_8identityENS4_23SM90_TMA_LOAD_MULTICASTES1D_vS1E_EENS_8epilogue10collective6detail29Sm90TmaWarpSpecializedAdapterINS1I_15DefaultEpilogueISK_SL_SL_NS1H_6thread17LinearCombinationISK_Li1EffLNS1M_9ScaleType4KindE0ELNS_15FloatRoundStyleE2ESK_EENS1_15EpilogueDefaultEEEEEvvEEEEvNT_6ParamsE)
        /*0248*/ 	.short	0x0210
        /*024a*/ 	.short	0x0470


	//----- nvinfo : EIATTR_SW_WAR
	.align		4
.L_43:
        /*024c*/ 	.byte	0x04, 0x36
        /*024e*/ 	.short	(.L_45 - .L_44)
.L_44:
        /*0250*/ 	.word	0x00000008
.L_45:


//--------------------- .nv.callgraph             --------------------------
	.section	.nv.callgraph,"",@"SHT_CUDA_CALLGRAPH"
	.align	4
	.sectionentsize	8
	.align		4
        /*0000*/ 	.word	0x00000000
	.align		4
        /*0004*/ 	.word	0xffffffff
	.align		4
        /*0008*/ 	.word	index@(_ZN7cutlass13device_kernelINS_4gemm6kernel13GemmUniversalIN4cute5tupleIJiiiiEEENS1_10collective13CollectiveMmaINS1_34MainloopSm90TmaGmmaWarpSpecializedILi3ENS5_IJNS4_1CILi2EEENSA_ILi1EEESC_EEENS1_35KernelTmaWarpSpecializedCooperativeEEENS5_IJNSA_ILi256EEENSA_ILi32EEENSA_ILi128EEEEEENS_6half_tENS5_IJlSC_lEEESK_SL_NS4_8TiledMMAINS4_8MMA_AtomIJNS4_4SM904GMMA25MMA_64x32x16_F32F16F16_SSILNSP_5MajorE0ELSR_0ELNSP_7ScaleInE1ELSS_1EEEEEENS4_6LayoutISD_NS5_IJSC_NSA_ILi0EEESW_EEEEENS5_IJNS4_10UnderscoreESZ_SZ_EEEEENS4_13SM90_TMA_LOADENS4_14ComposedLayoutINS4_7SwizzleILi3ELi4ELi3EEENS4_18smem_ptr_flag_bitsILi16EEENSV_INS5_IJNSA_ILi8EEENSA_ILi64EEEEEENS5_IJS19_SC_EEEEEEEvNS4_8identityENS4_23SM90_TMA_LOAD_MULTICASTES1D_vS1E_EENS_8epilogue10collective6detail29Sm90TmaWarpSpecializedAdapterINS1I_15DefaultEpilogueISK_SL_SL_NS1H_6thread17LinearCombinationISK_Li1EffLNS1M_9ScaleType4KindE0ELNS_15FloatRoundStyleE2ESK_EENS1_15EpilogueDefaultEEEEEvvEEEEvNT_6ParamsE)
	.align		4
        /*000c*/ 	.word	index@(__assertfail)
	.align		4
        /*0010*/ 	.word	0x00000000
	.align		4
        /*0014*/ 	.word	0xfffffffe
	.align		4
        /*0018*/ 	.word	0x00000000
	.align		4
        /*001c*/ 	.word	0xfffffffd
	.align		4
        /*0020*/ 	.word	0x00000000
	.align		4
        /*0024*/ 	.word	0xfffffffc


//--------------------- .nv.constant4             --------------------------
	.section	.nv.constant4,"a",@progbits
	.align	8
	.align		8
.nv.constant4:
        /*0000*/ 	.dword	__assertfail
	.align		8
        /*0008*/ 	.dword	__unnamed_1
	.align		8
        /*0010*/ 	.dword	_ZN40_INTERNAL_77729e35_4_k_cu_a34803b3_137554cuda3std3__45__cpo5beginE
	.align		8
        /*0018*/ 	.dword	_ZN40_INTERNAL_77729e35_4_k_cu_a34803b3_137554cuda3std3__45__cpo3endE
	.align		8
        /*0020*/ 	.dword	_ZN40_INTERNAL_77729e35_4_k_cu_a34803b3_137554cuda3std3__45__cpo6cbeginE
	.align		8
        /*0028*/ 	.dword	_ZN40_INTERNAL_77729e35_4_k_cu_a34803b3_137554cuda3std3__45__cpo4cendE
	.align		8
        /*0030*/ 	.dword	_ZN40_INTERNAL_77729e35_4_k_cu_a34803b3_137554cuda3std3__442_GLOBAL__N__77729e35_4_k_cu_a34803b3_137556ignoreE
	.align		8
        /*0038*/ 	.dword	_ZN40_INTERNAL_77729e35_4_k_cu_a34803b3_137554cuda3std3__419piecewise_constructE
	.align		8
        /*0040*/ 	.dword	_ZN40_INTERNAL_77729e35_4_k_cu_a34803b3_137554cuda3std3__48in_placeE
	.align		8
        /*0048*/ 	.dword	_ZN40_INTERNAL_77729e35_4_k_cu_a34803b3_137554cuda3std6ranges3__45__cpo4swapE
	.align		8
        /*0050*/ 	.dword	_ZN40_INTERNAL_77729e35_4_k_cu_a34803b3_137554cuda3std6ranges3__45__cpo9iter_moveE
	.align		8
        /*0058*/ 	.dword	_ZN40_INTERNAL_77729e35_4_k_cu_a34803b3_137554cute7productE
	.align		8
        /*0060*/ 	.dword	_ZN40_INTERNAL_77729e35_4_k_cu_a34803b3_137554cute1_E
	.align		8
        /*0068*/ 	.dword	$str$22
	.align		8
        /*0070*/ 	.dword	$str$23


//--------------------- .text._ZN7cutlass13device_kernelINS_4gemm6kernel13GemmUniversalIN4cute5tupleIJiiiiEEENS1_10collective13CollectiveMmaINS1_34MainloopSm90TmaGmmaWarpSpecializedILi3ENS5_IJNS4_1CILi2EEENSA_ILi1EEESC_EEENS1_35KernelTmaWarpSpecializedCooperativeEEENS5_IJNSA_ILi256EEENSA_ILi32EEENSA_ILi128EEEEEENS_6half_tENS5_IJlSC_lEEESK_SL_NS4_8TiledMMAINS4_8MMA_AtomIJNS4_4SM904GMMA25MMA_64x32x16_F32F16F16_SSILNSP_5MajorE0ELSR_0ELNSP_7ScaleInE1ELSS_1EEEEEENS4_6LayoutISD_NS5_IJSC_NSA_ILi0EEESW_EEEEENS5_IJNS4_10UnderscoreESZ_SZ_EEEEENS4_13SM90_TMA_LOADENS4_14ComposedLayoutINS4_7SwizzleILi3ELi4ELi3EEENS4_18smem_ptr_flag_bitsILi16EEENSV_INS5_IJNSA_ILi8EEENSA_ILi64EEEEEENS5_IJS19_SC_EEEEEEEvNS4_8identityENS4_23SM90_TMA_LOAD_MULTICASTES1D_vS1E_EENS_8epilogue10collective6detail29Sm90TmaWarpSpecializedAdapterINS1I_15DefaultEpilogueISK_SL_SL_NS1H_6thread17LinearCombinationISK_Li1EffLNS1M_9ScaleType4KindE0ELNS_15FloatRoundStyleE2ESK_EENS1_15EpilogueDefaultEEEEEvvEEEEvNT_6ParamsE --------------------------
	.section	.text._ZN7cutlass13device_kernelINS_4gemm6kernel13GemmUniversalIN4cute5tupleIJiiiiEEENS1_10collective13CollectiveMmaINS1_34MainloopSm90TmaGmmaWarpSpecializedILi3ENS5_IJNS4_1CILi2EEENSA_ILi1EEESC_EEENS1_35KernelTmaWarpSpecializedCooperativeEEENS5_IJNSA_ILi256EEENSA_ILi32EEENSA_ILi128EEEEEENS_6half_tENS5_IJlSC_lEEESK_SL_NS4_8TiledMMAINS4_8MMA_AtomIJNS4_4SM904GMMA25MMA_64x32x16_F32F16F16_SSILNSP_5MajorE0ELSR_0ELNSP_7ScaleInE1ELSS_1EEEEEENS4_6LayoutISD_NS5_IJSC_NSA_ILi0EEESW_EEEEENS5_IJNS4_10UnderscoreESZ_SZ_EEEEENS4_13SM90_TMA_LOADENS4_14ComposedLayoutINS4_7SwizzleILi3ELi4ELi3EEENS4_18smem_ptr_flag_bitsILi16EEENSV_INS5_IJNSA_ILi8EEENSA_ILi64EEEEEENS5_IJS19_SC_EEEEEEEvNS4_8identityENS4_23SM90_TMA_LOAD_MULTICASTES1D_vS1E_EENS_8epilogue10collective6detail29Sm90TmaWarpSpecializedAdapterINS1I_15DefaultEpilogueISK_SL_SL_NS1H_6thread17LinearCombinationISK_Li1EffLNS1M_9ScaleType4KindE0ELNS_15FloatRoundStyleE2ESK_EENS1_15EpilogueDefaultEEEEEvvEEEEvNT_6ParamsE,"ax",@progbits
	.align	128
.text._ZN7cutlass13device_kernelINS_4gemm6kernel13GemmUniversalIN4cute5tupleIJiiiiEEENS1_10collective13CollectiveMmaINS1_34MainloopSm90TmaGmmaWarpSpecializedILi3ENS5_IJNS4_1CILi2EEENSA_ILi1EEESC_EEENS1_35KernelTmaWarpSpecializedCooperativeEEENS5_IJNSA_ILi256EEENSA_ILi32EEENSA_ILi128EEEEEENS_6half_tENS5_IJlSC_lEEESK_SL_NS4_8TiledMMAINS4_8MMA_AtomIJNS4_4SM904GMMA25MMA_64x32x16_F32F16F16_SSILNSP_5MajorE0ELSR_0ELNSP_7ScaleInE1ELSS_1EEEEEENS4_6LayoutISD_NS5_IJSC_NSA_ILi0EEESW_EEEEENS5_IJNS4_10UnderscoreESZ_SZ_EEEEENS4_13SM90_TMA_LOADENS4_14ComposedLayoutINS4_7SwizzleILi3ELi4ELi3EEENS4_18smem_ptr_flag_bitsILi16EEENSV_INS5_IJNSA_ILi8EEENSA_ILi64EEEEEENS5_IJS19_SC_EEEEEEEvNS4_8identityENS4_23SM90_TMA_LOAD_MULTICASTES1D_vS1E_EENS_8epilogue10collective6detail29Sm90TmaWarpSpecializedAdapterINS1I_15DefaultEpilogueISK_SL_SL_NS1H_6thread17LinearCombinationISK_Li1EffLNS1M_9ScaleType4KindE0ELNS_15FloatRoundStyleE2ESK_EENS1_15EpilogueDefaultEEEEEvvEEEEvNT_6ParamsE:
        .type           _ZN7cutlass13device_kernelINS_4gemm6kernel13GemmUniversalIN4cute5tupleIJiiiiEEENS1_10collective13CollectiveMmaINS1_34MainloopSm90TmaGmmaWarpSpecializedILi3ENS5_IJNS4_1CILi2EEENSA_ILi1EEESC_EEENS1_35KernelTmaWarpSpecializedCooperativeEEENS5_IJNSA_ILi256EEENSA_ILi32EEENSA_ILi128EEEEEENS_6half_tENS5_IJlSC_lEEESK_SL_NS4_8TiledMMAINS4_8MMA_AtomIJNS4_4SM904GMMA25MMA_64x32x16_F32F16F16_SSILNSP_5MajorE0ELSR_0ELNSP_7ScaleInE1ELSS_1EEEEEENS4_6LayoutISD_NS5_IJSC_NSA_ILi0EEESW_EEEEENS5_IJNS4_10UnderscoreESZ_SZ_EEEEENS4_13SM90_TMA_LOADENS4_14ComposedLayoutINS4_7SwizzleILi3ELi4ELi3EEENS4_18smem_ptr_flag_bitsILi16EEENSV_INS5_IJNSA_ILi8EEENSA_ILi64EEEEEENS5_IJS19_SC_EEEEEEEvNS4_8identityENS4_23SM90_TMA_LOAD_MULTICASTES1D_vS1E_EENS_8epilogue10collective6detail29Sm90TmaWarpSpecializedAdapterINS1I_15DefaultEpilogueISK_SL_SL_NS1H_6thread17LinearCombinationISK_Li1EffLNS1M_9ScaleType4KindE0ELNS_15FloatRoundStyleE2ESK_EENS1_15EpilogueDefaultEEEEEvvEEEEvNT_6ParamsE,@function
        .size           _ZN7cutlass13device_kernelINS_4gemm6kernel13GemmUniversalIN4cute5tupleIJiiiiEEENS1_10collective13CollectiveMmaINS1_34MainloopSm90TmaGmmaWarpSpecializedILi3ENS5_IJNS4_1CILi2EEENSA_ILi1EEESC_EEENS1_35KernelTmaWarpSpecializedCooperativeEEENS5_IJNSA_ILi256EEENSA_ILi32EEENSA_ILi128EEEEEENS_6half_tENS5_IJlSC_lEEESK_SL_NS4_8TiledMMAINS4_8MMA_AtomIJNS4_4SM904GMMA25MMA_64x32x16_F32F16F16_SSILNSP_5MajorE0ELSR_0ELNSP_7ScaleInE1ELSS_1EEEEEENS4_6LayoutISD_NS5_IJSC_NSA_ILi0EEESW_EEEEENS5_IJNS4_10UnderscoreESZ_SZ_EEEEENS4_13SM90_TMA_LOADENS4_14ComposedLayoutINS4_7SwizzleILi3ELi4ELi3EEENS4_18smem_ptr_flag_bitsILi16EEENSV_INS5_IJNSA_ILi8EEENSA_ILi64EEEEEENS5_IJS19_SC_EEEEEEEvNS4_8identityENS4_23SM90_TMA_LOAD_MULTICASTES1D_vS1E_EENS_8epilogue10collective6detail29Sm90TmaWarpSpecializedAdapterINS1I_15DefaultEpilogueISK_SL_SL_NS1H_6thread17LinearCombinationISK_Li1EffLNS1M_9ScaleType4KindE0ELNS_15FloatRoundStyleE2ESK_EENS1_15EpilogueDefaultEEEEEvvEEEEvNT_6ParamsE,(.L_x_131 - _ZN7cutlass13device_kernelINS_4gemm6kernel13GemmUniversalIN4cute5tupleIJiiiiEEENS1_10collective13CollectiveMmaINS1_34MainloopSm90TmaGmmaWarpSpecializedILi3ENS5_IJNS4_1CILi2EEENSA_ILi1EEESC_EEENS1_35KernelTmaWarpSpecializedCooperativeEEENS5_IJNSA_ILi256EEENSA_ILi32EEENSA_ILi128EEEEEENS_6half_tENS5_IJlSC_lEEESK_SL_NS4_8TiledMMAINS4_8MMA_AtomIJNS4_4SM904GMMA25MMA_64x32x16_F32F16F16_SSILNSP_5MajorE0ELSR_0ELNSP_7ScaleInE1ELSS_1EEEEEENS4_6LayoutISD_NS5_IJSC_NSA_ILi0EEESW_EEEEENS5_IJNS4_10UnderscoreESZ_SZ_EEEEENS4_13SM90_TMA_LOADENS4_14ComposedLayoutINS4_7SwizzleILi3ELi4ELi3EEENS4_18smem_ptr_flag_bitsILi16EEENSV_INS5_IJNSA_ILi8EEENSA_ILi64EEEEEENS5_IJS19_SC_EEEEEEEvNS4_8identityENS4_23SM90_TMA_LOAD_MULTICASTES1D_vS1E_EENS_8epilogue10collective6detail29Sm90TmaWarpSpecializedAdapterINS1I_15DefaultEpilogueISK_SL_SL_NS1H_6thread17LinearCombinationISK_Li1EffLNS1M_9ScaleType4KindE0ELNS_15FloatRoundStyleE2ESK_EENS1_15EpilogueDefaultEEEEEvvEEEEvNT_6ParamsE)
        .other          _ZN7cutlass13device_kernelINS_4gemm6kernel13GemmUniversalIN4cute5tupleIJiiiiEEENS1_10collective13CollectiveMmaINS1_34MainloopSm90TmaGmmaWarpSpecializedILi3ENS5_IJNS4_1CILi2EEENSA_ILi1EEESC_EEENS1_35KernelTmaWarpSpecializedCooperativeEEENS5_IJNSA_ILi256EEENSA_ILi32EEENSA_ILi128EEEEEENS_6half_tENS5_IJlSC_lEEESK_SL_NS4_8TiledMMAINS4_8MMA_AtomIJNS4_4SM904GMMA25MMA_64x32x16_F32F16F16_SSILNSP_5MajorE0ELSR_0ELNSP_7ScaleInE1ELSS_1EEEEEENS4_6LayoutISD_NS5_IJSC_NSA_ILi0EEESW_EEEEENS5_IJNS4_10UnderscoreESZ_SZ_EEEEENS4_13SM90_TMA_LOADENS4_14ComposedLayoutINS4_7SwizzleILi3ELi4ELi3EEENS4_18smem_ptr_flag_bitsILi16EEENSV_INS5_IJNSA_ILi8EEENSA_ILi64EEEEEENS5_IJS19_SC_EEEEEEEvNS4_8identityENS4_23SM90_TMA_LOAD_MULTICASTES1D_vS1E_EENS_8epilogue10collective6detail29Sm90TmaWarpSpecializedAdapterINS1I_15DefaultEpilogueISK_SL_SL_NS1H_6thread17LinearCombinationISK_Li1EffLNS1M_9ScaleType4KindE0ELNS_15FloatRoundStyleE2ESK_EENS1_15EpilogueDefaultEEEEEvvEEEEvNT_6ParamsE,@"STO_CUDA_ENTRY STV_DEFAULT"
_ZN7cutlass13device_kernelINS_4gemm6kernel13GemmUniversalIN4cute5tupleIJiiiiEEENS1_10collective13CollectiveMmaINS1_34MainloopSm90TmaGmmaWarpSpecializedILi3ENS5_IJNS4_1CILi2EEENSA_ILi1EEESC_EEENS1_35KernelTmaWarpSpecializedCooperativeEEENS5_IJNSA_ILi256EEENSA_ILi32EEENSA_ILi128EEEEEENS_6half_tENS5_IJlSC_lEEESK_SL_NS4_8TiledMMAINS4_8MMA_AtomIJNS4_4SM904GMMA25MMA_64x32x16_F32F16F16_SSILNSP_5MajorE0ELSR_0ELNSP_7ScaleInE1ELSS_1EEEEEENS4_6LayoutISD_NS5_IJSC_NSA_ILi0EEESW_EEEEENS5_IJNS4_10UnderscoreESZ_SZ_EEEEENS4_13SM90_TMA_LOADENS4_14ComposedLayoutINS4_7SwizzleILi3ELi4ELi3EEENS4_18smem_ptr_flag_bitsILi16EEENSV_INS5_IJNSA_ILi8EEENSA_ILi64EEEEEENS5_IJS19_SC_EEEEEEEvNS4_8identityENS4_23SM90_TMA_LOAD_MULTICASTES1D_vS1E_EENS_8epilogue10collective6detail29Sm90TmaWarpSpecializedAdapterINS1I_15DefaultEpilogueISK_SL_SL_NS1H_6thread17LinearCombinationISK_Li1EffLNS1M_9ScaleType4KindE0ELNS_15FloatRoundStyleE2ESK_EENS1_15EpilogueDefaultEEEEEvvEEEEvNT_6ParamsE:
[----:B------:R-:W0:Y:S01]  /*0000*/  LDC R1, c[0x0][0x28] ;  /* 0x00000a00ff017b82 */ /* 0x000e220000000800 */
[----:B------:R-:W1:Y:S01]  /*0010*/  S2R R18, SR_TID.X ;  /* 0x0000000000127919 */ /* 0x000e620000002100 */
[----:B------:R-:W-:Y:S01]  /*0020*/  ELECT P0, URZ, PT ;  /* 0x00000000003f782f */ /* 0x000fe20003800000 */
[----:B------:R-:W-:Y:S01]  /*0030*/  BSSY B0, `(.L_x_0) ;  /* 0x000000f000007945 */ /* 0x000fe20003800000 */
[--C-:B-1----:R-:W-:Y:S02]  /*0040*/  SHF.R.U32.HI R0, RZ, 0x5, R18.reuse ;  /* 0x00000005ff007819 */ /* 0x102fe40000011612 */
[----:B------:R-:W-:-:S03]  /*0050*/  SHF.R.U32.HI R3, RZ, 0x7, R18 ;  /* 0x00000007ff037819 */ /* 0x000fc60000011612 */
[----:B------:R-:W1:Y:S04]  /*0060*/  SHFL.IDX PT, R2, R0, RZ, 0x1f ;  /* 0x00001fff00027589 */ /* 0x000e6800000e0000 */
[----:B------:R2:W3:Y:S01]  /*0070*/  SHFL.IDX PT, R5, R3, RZ, 0x1f ;  /* 0x00001fff03057589 */ /* 0x0004e200000e0000 */
[----:B-1----:R-:W-:-:S13]  /*0080*/  ISETP.NE.OR P0, PT, R2, RZ, !P0 ;  /* 0x000000ff0200720c */ /* 0x002fda0004705670 */
[----:B0-23--:R-:W-:Y:S05]  /*0090*/  @P0 BRA `(.L_x_1) ;  /* 0x0000000000200947 */ /* 0x00dfea0003800000 */
[----:B------:R-:W-:Y:S02]  /*00a0*/  ULDC.64 UR4, c[0x0][0x198] ;  /* 0x0000660000047ab9 */ /* 0x000fe40000000a00 */
[----:B------:R-:W-:Y:S02]  /*00b0*/  UIADD3 UR6, UP0, UR4, 0xf0, URZ ;  /* 0x000000f004067890 */ /* 0x000fe4000ff1e03f */
[----:B------:R-:W-:Y:S02]  /*00c0*/  UIADD3 UR4, UP1, UR4, 0x1f0, URZ ;  /* 0x000001f004047890 */ /* 0x000fe4000ff3e03f */
[----:B------:R-:W-:Y:S02]  /*00d0*/  UIADD3.X UR7, URZ, UR5, URZ, UP0, !UPT ;  /* 0x000000053f077290 */ /* 0x000fe400087fe43f */
[----:B------:R-:W-:-:S07]  /*00e0*/  UIADD3.X UR5, URZ, UR5, URZ, UP1, !UPT ;  /* 0x000000053f057290 */ /* 0x000fce0008ffe43f */
[----:B------:R0:W-:Y:S02]  /*00f0*/  UTMACCTL.PF [UR6] ;  /* 0x00000000060079b9 */ /* 0x0001e40008040000 */
[----:B------:R0:W-:Y:S02]  /*0100*/  UTMACCTL.PF [UR4] ;  /* 0x00000000040079b9 */ /* 0x0001e40008040000 */
[----:B0-----:R-:W-:Y:S01]  /*0110*/  NOP ;  /* 0x0000000000007918 */ /* 0x001fe20000000000 */
.L_x_1:
[----:B------:R-:W-:Y:S05]  /*0120*/  BSYNC B0 ;  /* 0x0000000000007941 */ /* 0x000fea0003800000 */
.L_x_0:
[----:B------:R-:W0:Y:S02]  /*0130*/  SHFL.IDX PT, R3, R0, RZ, 0x1f ;  /* 0x00001fff00037589 */ /* 0x000e2400000e0000 */
[----:B0-----:R-:W-:-:S13]  /*0140*/  ISETP.NE.AND P0, PT, R3, RZ, PT ;  /* 0x000000ff0300720c */ /* 0x001fda0003f05270 */
[----:B------:R-:W-:Y:S05]  /*0150*/  @P0 BRA `(.L_x_2) ;  /* 0x0000000000500947 */ /* 0x000fea0003800000 */
[----:B------:R-:W0:Y:S01]  /*0160*/  S2UR UR8, SR_CgaCtaId ;  /* 0x00000000000879c3 */ /* 0x000e220000008800 */
[----:B------:R-:W-:Y:S01]  /*0170*/  UMOV UR4, 0x400 ;  /* 0x0000040000047882 */ /* 0x000fe20000000000 */
[----:B------:R-:W-:Y:S01]  /*0180*/  UMOV UR5, 0x1 ;  /* 0x0000000100057882 */ /* 0x000fe20000000000 */
[----:B------:R-:W-:Y:S01]  /*0190*/  UMOV UR6, 0x4 ;  /* 0x0000000400067882 */ /* 0x000fe20000000000 */
[----:B------:R-:W-:Y:S01]  /*01a0*/  ELECT P0, URZ, PT ;  /* 0x00000000003f782f */ /* 0x000fe20003800000 */
[----:B------:R-:W-:-:S04]  /*01b0*/  UIADD3 UR6, -UR6, 0x100000, URZ ;  /* 0x0010000006067890 */ /* 0x000fc8000fffe13f */
[----:B------:R-:W-:Y:S02]  /*01c0*/  USHF.L.U32 UR7, UR6, 0xb, URZ ;  /* 0x0000000b06077899 */ /* 0x000fe4000800063f */
[----:B------:R-:W-:Y:S02]  /*01d0*/  USHF.L.U32 UR6, UR6, 0x1, URZ ;  /* 0x0000000106067899 */ /* 0x000fe4000800063f */
[----:B0-----:R-:W-:Y:S02]  /*01e0*/  ULEA UR8, UR8, UR4, 0x18 ;  /* 0x0000000408087291 */ /* 0x001fe4000f8ec03f */
[----:B------:R-:W-:-:S04]  /*01f0*/  UIADD3 UR4, -UR5, 0x100000, URZ ;  /* 0x0010000005047890 */ /* 0x000fc8000fffe13f */
[----:B------:R-:W-:Y:S02]  /*0200*/  USHF.L.U32 UR5, UR4, 0xb, URZ ;  /* 0x0000000b04057899 */ /* 0x000fe4000800063f */
[----:B------:R-:W-:Y:S01]  /*0210*/  USHF.L.U32 UR4, UR4, 0x1, URZ ;  /* 0x0000000104047899 */ /* 0x000fe2000800063f */
[----:B------:R-:W0:Y:S11]  /*0220*/  FENCE.VIEW.ASYNC.S ;  /* 0x00000000000073c6 */ /* 0x000e360000000000 */
[----:B0-----:R0:W1:Y:S01]  /*0230*/  SYNCS.EXCH.64 URZ, [UR8], UR4 ;  /* 0x00000004083f75b2 */ /* 0x0010620008000100 */
[----:B------:R0:W2:Y:S01]  /*0240*/  SYNCS.EXCH.64 URZ, [UR8+0x18], UR6 ;  /* 0x00001806083f75b2 */ /* 0x0000a20008000100 */
[----:B------:R0:W3:Y:S01]  /*0250*/  SYNCS.EXCH.64 URZ, [UR8+0x8], UR4 ;  /* 0x00000804083f75b2 */ /* 0x0000e20008000100 */
[----:B------:R0:W4:Y:S01]  /*0260*/  SYNCS.EXCH.64 URZ, [UR8+0x20], UR6 ;  /* 0x00002006083f75b2 */ /* 0x0001220008000100 */
[----:B------:R0:W0:Y:S01]  /*0270*/  SYNCS.EXCH.64 URZ, [UR8+0x10], UR4 ;  /* 0x00001004083f75b2 */ /* 0x0000220008000100 */
[----:B------:R0:W0:Y:S01]  /*0280*/  SYNCS.EXCH.64 URZ, [UR8+0x28], UR6 ;  /* 0x00002806083f75b2 */ /* 0x0000220008000100 */
[----:B------:R-:W-:Y:S01]  /*0290*/  NOP ;  /* 0x0000000000007918 */ /* 0x000fe20000000000 */
.L_x_2:
[----:B------:R-:W-:Y:S01]  /*02a0*/  SHF.R.S32.HI R7, RZ, 0x1f, R18 ;  /* 0x0000001fff077819 */ /* 0x000fe20000011412 */
[----:B------:R-:W5:Y:S01]  /*02b0*/  SHFL.IDX PT, R0, R0, RZ, 0x1f ;  /* 0x00001fff00007589 */ /* 0x000f6200000e0000 */
[----:B0-----:R-:W0:Y:S01]  /*02c0*/  S2UR UR8, SR_CTAID.X ;  /* 0x00000000000879c3 */ /* 0x001e220000002500 */
[----:B------:R-:W-:Y:S02]  /*02d0*/  ELECT P0, URZ, PT ;  /* 0x00000000003f782f */ /* 0x000fe40003800000 */
[----:B------:R-:W-:Y:S01]  /*02e0*/  LEA.HI R7, R7, R18, RZ, 0x7 ;  /* 0x0000001207077211 */ /* 0x000fe200078f38ff */
[----:B------:R-:W1:Y:S01]  /*02f0*/  S2R R4, SR_CTAID.Y ;  /* 0x0000000000047919 */ /* 0x000e620000002600 */
[----:B------:R-:W-:Y:S01]  /*0300*/  SHF.R.S32.HI R8, RZ, 0x1f, R3 ;  /* 0x0000001fff087819 */ /* 0x000fe20000011403 */
[----:B------:R-:W-:Y:S01]  /*0310*/  ULDC UR4, c[0x0][0x150] ;  /* 0x0000540000047ab9 */ /* 0x000fe20000000800 */
[----:B------:R-:W-:Y:S01]  /*0320*/  LOP3.LUT R7, R7, 0xffffff80, RZ, 0xc0, !PT ;  /* 0xffffff8007077812 */ /* 0x000fe200078ec0ff */
[----:B------:R-:W-:Y:S01]  /*0330*/  NOP ;  /* 0x0000000000007918 */ /* 0x000fe20000000000 */
[----:B------:R-:W-:Y:S01]  /*0340*/  LEA.HI R8, R8, R3, RZ, 0x2 ;  /* 0x0000000308087211 */ /* 0x000fe200078f10ff */
[----:B------:R-:W2:Y:S01]  /*0350*/  LDC R10, c[0x0][0x144] ;  /* 0x00005100ff0a7b82 */ /* 0x000ea20000000800 */
[----:B------:R-:W-:Y:S01]  /*0360*/  NOP ;  /* 0x0000000000007918 */ /* 0x000fe20000000000 */
[----:B------:R-:W-:Y:S01]  /*0370*/  IMAD.IADD R6, R18, 0x1, -R7 ;  /* 0x0000000112067824 */ /* 0x000fe200078e0a07 */
[----:B------:R-:W-:Y:S01]  /*0380*/  LOP3.LUT R8, R8, 0x3ffffffc, RZ, 0xc0, !PT ;  /* 0x3ffffffc08087812 */ /* 0x000fe200078ec0ff */
[----:B------:R-:W-:Y:S01]  /*0390*/  IMAD.MOV.U32 R23, RZ, RZ, 0x1 ;  /* 0x00000001ff177424 */ /* 0x000fe200078e00ff */
[----:B------:R-:W-:-:S02]  /*03a0*/  ISETP.NE.AND P3, PT, R5, RZ, PT ;  /* 0x000000ff0500720c */ /* 0x000fc40003f65270 */
[----:B------:R-:W-:Y:S01]  /*03b0*/  SHF.R.S32.HI R7, RZ, 0x1f, R6 ;  /* 0x0000001fff077819 */ /* 0x000fe20000011406 */
[----:B------:R-:W-:Y:S01]  /*03c0*/  IMAD.IADD R8, R3, 0x1, -R8 ;  /* 0x0000000103087824 */ /* 0x000fe200078e0a08 */
[----:B------:R-:W3:Y:S02]  /*03d0*/  LDC R13, c[0x0][0x140] ;  /* 0x00005000ff0d7b82 */ /* 0x000ee40000000800 */
[----:B------:R-:W-:Y:S02]  /*03e0*/  LEA.HI R7, R7, R6, RZ, 0x3 ;  /* 0x0000000607077211 */ /* 0x000fe400078f18ff */
[----:B-----5:R-:W-:Y:S02]  /*03f0*/  ISETP.NE.OR P0, PT, R0, RZ, !P0 ;  /* 0x000000ff0000720c */ /* 0x020fe40004705670 */
[--C-:B------:R-:W-:Y:S02]  /*0400*/  SHF.R.S32.HI R0, RZ, 0x3, R7.reuse ;  /* 0x00000003ff007819 */ /* 0x100fe40000011407 */
[----:B------:R-:W-:-:S02]  /*0410*/  SHF.R.S32.HI R7, RZ, 0x1f, R7 ;  /* 0x0000001fff077819 */ /* 0x000fc40000011407 */
[----:B0-----:R-:W-:Y:S02]  /*0420*/  I2FP.F32.U32 R9, UR8 ;  /* 0x0000000800097c45 */ /* 0x001fe40008201000 */
[----:B------:R-:W-:-:S03]  /*0430*/  LEA.HI R7, R7, R0, RZ, 0x2 ;  /* 0x0000000007077211 */ /* 0x000fc600078f10ff */
[----:B------:R-:W-:Y:S01]  /*0440*/  FMUL R9, R9, UR4 ;  /* 0x0000000409097c20 */ /* 0x000fe20008400000 */
[----:B------:R-:W-:Y:S01]  /*0450*/  LOP3.LUT R7, R7, 0xfffffffc, RZ, 0xc0, !PT ;  /* 0xfffffffc07077812 */ /* 0x000fe200078ec0ff */
[----:B------:R-:W-:Y:S01]  /*0460*/  VOTEU.ALL UP0, P0 ;  /* 0x00000000003f7886 */ /* 0x000fe20000000000 */
[----:B-1----:R-:W-:Y:S01]  /*0470*/  I2FP.F32.U32 R3, R4 ;  /* 0x0000000400037245 */ /* 0x002fe20000201000 */
[----:B------:R-:W-:Y:S01]  /*0480*/  ULDC UR4, c[0x0][0x154] ;  /* 0x0000550000047ab9 */ /* 0x000fe20000000800 */
[----:B------:R-:W-:Y:S01]  /*0490*/  VOTEU.ALL UP1, P0 ;  /* 0x00000000003f7886 */ /* 0x000fe20000020000 */
[----:B------:R-:W0:Y:S01]  /*04a0*/  F2I.U32.TRUNC.NTZ R9, R9 ;  /* 0x0000000900097305 */ /* 0x000e22000020f000 */
[----:B------:R-:W-:Y:S01]  /*04b0*/  IMAD.IADD R7, R0, 0x1, -R7 ;  /* 0x0000000100077824 */ /* 0x000fe200078e0a07 */
[----:B------:R-:W1:Y:S01]  /*04c0*/  @!UP0 S2UR UR7, SR_CgaCtaId ;  /* 0x00000000000789c3 */ /* 0x000e620000008800 */
[----:B------:R-:W-:Y:S01]  /*04d0*/  FMUL R12, R3, UR4 ;  /* 0x00000004030c7c20 */ /* 0x000fe20008400000 */
[----:B------:R-:W-:Y:S01]  /*04e0*/  UMOV UR4, 0x20 ;  /* 0x0000002000047882 */ /* 0x000fe20000000000 */
[----:B------:R-:W-:Y:S01]  /*04f0*/  IMAD R8, R8, 0x4, R7 ;  /* 0x0000000408087824 */ /* 0x000fe200078e0207 */
[----:B------:R-:W-:Y:S01]  /*0500*/  @!UP0 UMOV UR6, 0x400 ;  /* 0x0000040000068882 */ /* 0x000fe20000000000 */
[----:B------:R-:W-:-:S04]  /*0510*/  @!UP0 UIADD3 UR4, -UR4, 0x100000, URZ ;  /* 0x0010000004048890 */ /* 0x000fc8000fffe13f */
[----:B------:R-:W-:Y:S02]  /*0520*/  @!UP0 USHF.L.U32 UR5, UR4, 0xb, URZ ;  /* 0x0000000b04058899 */ /* 0x000fe4000800063f */
[----:B------:R-:W-:Y:S01]  /*0530*/  @!UP0 USHF.L.U32 UR4, UR4, 0x1, URZ ;  /* 0x0000000104048899 */ /* 0x000fe2000800063f */
[----:B---3--:R-:W-:Y:S01]  /*0540*/  ISETP.EQ.U32.AND P2, PT, R13, 0x1, PT ;  /* 0x000000010d00780c */ /* 0x008fe20003f42070 */
[----:B------:R-:W3:Y:S01]  /*0550*/  F2I.U32.TRUNC.NTZ R12, R12 ;  /* 0x0000000c000c7305 */ /* 0x000ee2000020f000 */
[----:B------:R-:W-:Y:S01]  /*0560*/  LEA.HI R0, R8, R8, RZ, 0x1 ;  /* 0x0000000808007211 */ /* 0x000fe200078f08ff */
[----:B------:R-:W5:Y:S03]  /*0570*/  LDC R7, c[0x0][0x148] ;  /* 0x00005200ff077b82 */ /* 0x000f660000000800 */
[----:B------:R-:W-:Y:S01]  /*0580*/  LOP3.LUT R11, R0, 0xfffffffe, RZ, 0xc0, !PT ;  /* 0xfffffffe000b7812 */ /* 0x000fe200078ec0ff */
[----:B0-----:R-:W-:Y:S01]  /*0590*/  IMAD.MOV R15, RZ, RZ, -R9 ;  /* 0x000000ffff0f7224 */ /* 0x001fe200078e0a09 */
[----:B------:R-:W-:-:S03]  /*05a0*/  SHF.R.S32.HI R9, RZ, 0x1f, R2 ;  /* 0x0000001fff097819 */ /* 0x000fc60000011402 */
[----:B--2---:R-:W-:Y:S01]  /*05b0*/  IMAD R3, R10, R15, UR8 ;  /* 0x000000080a037e24 */ /* 0x004fe2000f8e020f */
[----:B------:R-:W-:Y:S01]  /*05c0*/  LEA.HI R9, R9, R2, RZ, 0x2 ;  /* 0x0000000209097211 */ /* 0x000fe200078f10ff */
[C---:B------:R-:W-:Y:S02]  /*05d0*/  IMAD.IADD R0, R8.reuse, 0x1, -R11 ;  /* 0x0000000108007824 */ /* 0x040fe400078e0a0b */
[----:B------:R-:W-:Y:S01]  /*05e0*/  IMAD.SHL.U32 R11, R8, 0x4, RZ ;  /* 0x00000004080b7824 */ /* 0x000fe200078e00ff */
[----:B------:R-:W-:Y:S01]  /*05f0*/  LOP3.LUT R9, R9, 0xfffffffc, RZ, 0xc0, !PT ;  /* 0xfffffffc09097812 */ /* 0x000fe200078ec0ff */
[----:B---3--:R-:W-:Y:S01]  /*0600*/  IMAD.MOV R24, RZ, RZ, -R12 ;  /* 0x000000ffff187224 */ /* 0x008fe200078e0a0c */
[----:B------:R-:W-:Y:S01]  /*0610*/  ISETP.NE.AND P4, PT, R0, R3, PT ;  /* 0x000000030000720c */ /* 0x000fe20003f85270 */
[----:B-1----:R-:W-:Y:S01]  /*0620*/  @!UP0 ULEA UR6, UR7, UR6, 0x18 ;  /* 0x0000000607068291 */ /* 0x002fe2000f8ec03f */
[----:B------:R-:W-:Y:S01]  /*0630*/  LOP3.LUT R22, R8, 0xc, R11, 0x78, !PT ;  /* 0x0000000c08167812 */ /* 0x000fe200078e780b */
[----:B------:R-:W-:Y:S01]  /*0640*/  IMAD.IADD R0, R2, 0x1, -R9 ;  /* 0x0000000102007824 */ /* 0x000fe200078e0a09 */
[----:B------:R-:W-:Y:S01]  /*0650*/  VOTEU.ALL UP0, P0 ;  /* 0x00000000003f7886 */ /* 0x000fe20000000000 */
[----:B------:R-:W-:Y:S01]  /*0660*/  LOP3.LUT P0, RZ, R6, 0x7, RZ, 0xc0, !PT ;  /* 0x0000000706ff7812 */ /* 0x000fe2000780c0ff */
[----:B------:R-:W-:-:S02]  /*0670*/  VIADD R6, R5, 0xffffffff ;  /* 0xffffffff05067836 */ /* 0x000fc40000000000 */
[----:B------:R-:W-:Y:S01]  /*0680*/  ISETP.NE.AND P1, PT, R0, 0x3, PT ;  /* 0x000000030000780c */ /* 0x000fe20003f25270 */
[----:B-----5:R-:W-:Y:S01]  /*0690*/  IMAD R9, R7, R24, R4 ;  /* 0x0000001807097224 */ /* 0x020fe200078e0204 */
[----:B------:R-:W-:Y:S02]  /*06a0*/  ISETP.LT.U32.AND P0, PT, R22, 0x2, !P0 ;  /* 0x000000021600780c */ /* 0x000fe40004701070 */
[----:B------:R-:W-:Y:S01]  /*06b0*/  ISETP.EQ.OR P1, PT, R0, RZ, !P1 ;  /* 0x000000ff0000720c */ /* 0x000fe20004f22670 */
[----:B------:R-:W0:Y:S02]  /*06c0*/  FENCE.VIEW.ASYNC.S ;  /* 0x00000000000073c6 */ /* 0x000e240000000000 */
[----:B0-----:R0:W1:Y:S01]  /*06d0*/  @!UP0 SYNCS.EXCH.64 URZ, [UR6+0x40], UR4 ;  /* 0x00004004063f85b2 */ /* 0x0010620008000100 */
[----:B------:R-:W-:Y:S02]  /*06e0*/  @P4 LEA.HI R2, R22, R22, RZ, 0x1 ;  /* 0x0000001616024211 */ /* 0x000fe400078f08ff */
[----:B------:R-:W-:-:S02]  /*06f0*/  ISETP.EQ.AND P1, PT, R5, RZ, P1 ;  /* 0x000000ff0500720c */ /* 0x000fc40000f22270 */
[----:B------:R-:W-:Y:S02]  /*0700*/  @P4 SHF.R.S32.HI R2, RZ, 0x1, R2 ;  /* 0x00000001ff024819 */ /* 0x000fe40000011402 */
[----:B------:R-:W-:Y:S02]  /*0710*/  ISETP.GE.U32.AND P6, PT, R6, 0x2, PT ;  /* 0x000000020600780c */ /* 0x000fe40003fc6070 */
[----:B------:R-:W-:Y:S02]  /*0720*/  @P4 ISETP.NE.AND P5, PT, R2, R9, PT ;  /* 0x000000090200420c */ /* 0x000fe40003fa5270 */
[----:B------:R-:W-:Y:S02]  /*0730*/  SEL R2, RZ, 0x1, !P0 ;  /* 0x00000001ff027807 */ /* 0x000fe40004000000 */
[----:B------:R-:W-:Y:S02]  /*0740*/  @P4 SEL R23, RZ, 0x1, P5 ;  /* 0x00000001ff174807 */ /* 0x000fe40002800000 */
[----:B------:R-:W-:Y:S01]  /*0750*/  SEL R19, RZ, 0x1, !P1 ;  /* 0x00000001ff137807 */ /* 0x000fe20004800000 */
[----:B------:R0:W2:Y:S01]  /*0760*/  @!UP1 SYNCS.EXCH.64 URZ, [UR6+0x48], UR4 ;  /* 0x00004804063f95b2 */ /* 0x0000a20008000100 */
[----:B------:R-:W-:Y:S01]  /*0770*/  LOP3.LUT R23, R23, R2, RZ, 0xc0, !PT ;  /* 0x0000000217177212 */ /* 0x000fe200078ec0ff */
[----:B------:R-:W-:Y:S01]  /*0780*/  NOP ;  /* 0x0000000000007918 */ /* 0x000fe20000000000 */
[----:B------:R-:W-:Y:S01]  /*0790*/  SEL R19, R19, 0x2, P6 ;  /* 0x0000000213137807 */ /* 0x000fe20003000000 */
[----:B------:R-:W-:Y:S06]  /*07a0*/  @!P2 BRA `(.L_x_3) ;  /* 0x000000000008a947 */ /* 0x000fec0003800000 */
[----:B-12-4-:R-:W-:Y:S01]  /*07b0*/  UCGABAR_ARV ;  /* 0x00000000000079c7 */ /* 0x016fe20008000000 */
[----:B------:R-:W-:Y:S05]  /*07c0*/  BRA `(.L_x_4) ;  /* 0x0000000000047947 */ /* 0x000fea0003800000 */
.L_x_3:
[----:B-12-4-:R-:W-:Y:S01]  /*07d0*/  NOP ;  /* 0x0000000000007918 */ /* 0x016fe20000000000 */
.L_x_4:
[----:B------:R-:W1:Y:S01]  /*07e0*/  LDC R2, c[0x0][0x65c] ;  /* 0x00019700ff027b82 */ /* 0x000e620000000800 */
[----:B------:R-:W-:Y:S02]  /*07f0*/  IMAD.U32 R8, RZ, RZ, UR8 ;  /* 0x00000008ff087e24 */ /* 0x000fe4000f8e00ff */
[----:B------:R-:W-:Y:S01]  /*0800*/  IMAD.MOV.U32 R9, RZ, RZ, RZ ;  /* 0x000000ffff097224 */ /* 0x000fe200078e00ff */
[----:B-1----:R-:W-:-:S04]  /*0810*/  ISETP.NE.AND P1, PT, R2, 0x1, PT ;  /* 0x000000010200780c */ /* 0x002fc80003f25270 */
[----:B------:R-:W-:-:S09]  /*0820*/  P2R R5, PR, RZ, 0x2 ;  /* 0x00000002ff057803 */ /* 0x000fd20000000000 */
[----:B------:R-:W1:Y:S01]  /*0830*/  @P1 LDC R17, c[0x0][0x10] ;  /* 0x00000400ff111b82 */ /* 0x000e620000000800 */
[----:B------:R-:W-:Y:S02]  /*0840*/  @P1 IMAD.MOV.U32 R5, RZ, RZ, RZ ;  /* 0x000000ffff051224 */ /* 0x000fe400078e00ff */
[----:B------:R-:W-:-:S05]  /*0850*/  @P1 IMAD.MOV.U32 R13, RZ, RZ, RZ ;  /* 0x000000ffff0d1224 */ /* 0x000fca00078e00ff */
[----:B------:R-:W2:Y:S01]  /*0860*/  @!P1 LDC R11, c[0x0][0xc] ;  /* 0x00000300ff0b9b82 */ /* 0x000ea20000000800 */
[----:B-1----:R-:W-:-:S04]  /*0870*/  @P1 IMAD.WIDE.U32 R16, R17, UR8, R4 ;  /* 0x0000000811101c25 */ /* 0x002fc8000f8e0004 */
[----:B------:R-:W-:Y:S02]  /*0880*/  @P1 IMAD.IADD R17, R17, 0x1, R13 ;  /* 0x0000000111111824 */ /* 0x000fe400078e020d */
[----:B--2---:R-:W-:-:S04]  /*0890*/  @!P1 IMAD.WIDE.U32 R8, R4, R11, R8 ;  /* 0x0000000b04089225 */ /* 0x004fc800078e0008 */
[----:B------:R-:W-:Y:S02]  /*08a0*/  @!P1 IMAD.MOV.U32 R16, RZ, RZ, R8 ;  /* 0x000000ffff109224 */ /* 0x000fe400078e0008 */
[----:B------:R-:W-:Y:S01]  /*08b0*/  @!P1 IMAD.MOV.U32 R17, RZ, RZ, R9 ;  /* 0x000000ffff119224 */ /* 0x000fe200078e0009 */
[----:B------:R-:W-:Y:S06]  /*08c0*/  @!P2 BRA `(.L_x_5) ;  /* 0x00000000000ca947 */ /* 0x000fec0003800000 */
[----:B------:R-:W-:Y:S01]  /*08d0*/  UCGABAR_WAIT ;  /* 0x0000000000007dc7 */ /* 0x000fe20008000000 */
[----:B------:R-:W-:Y:S01]  /*08e0*/  CCTL.IVALL ;  /* 0x00000000ff00798f */ /* 0x000fe20002000000 */
[----:B------:R-:W-:Y:S05]  /*08f0*/  BRA `(.L_x_6) ;  /* 0x0000000000047947 */ /* 0x000fea0003800000 */
.L_x_5:
[----:B------:R-:W-:Y:S06]  /*0900*/  BAR.SYNC.DEFER_BLOCKING 0x0 ;  /* 0x0000000000007b1d */ /* 0x000fec0000010000 */
.L_x_6:
[----:B------:R-:W-:Y:S05]  /*0910*/  @!P3 BRA `(.L_x_7) ;  /* 0x0000004c0074b947 */ /* 0x000fea0003800000 */
[----:B------:R-:W-:-:S13]  /*0920*/  ISETP.GT.U32.AND P0, PT, R6, 0x1, PT ;  /* 0x000000010600780c */ /* 0x000fda0003f04070 */
[----:B0-----:R-:W-:Y:S05]  /*0930*/  @P0 EXIT ;  /* 0x000000000000094d */ /* 0x001fea0003800000 */
[----:B------:R-:W-:Y:S01]  /*0940*/  ULDC.64 UR4, c[0x0][0x650] ;  /* 0x0001940000047ab9 */ /* 0x000fe20000000a00 */
[----:B------:R-:W-:Y:S01]  /*0950*/  PRMT R0, RZ, 0x7610, R0 ;  /* 0x00007610ff007816 */ /* 0x000fe20000000000 */
[----:B------:R-:W-:Y:S01]  /*0960*/  IMAD.MOV.U32 R62, RZ, RZ, -0x1 ;  /* 0xffffffffff3e7424 */ /* 0x000fe200078e00ff */
[----:B------:R-:W-:Y:S01]  /*0970*/  ISETP.GE.U32.AND P0, PT, R16, UR4, PT ;  /* 0x0000000410007c0c */ /* 0x000fe2000bf06070 */
[----:B------:R-:W-:Y:S02]  /*0980*/  IMAD.MOV.U32 R60, RZ, RZ, -0x1 ;  /* 0xffffffffff3c7424 */ /* 0x000fe400078e00ff */
[----:B------:R-:W-:Y:S01]  /*0990*/  IMAD.MOV.U32 R57, RZ, RZ, -0x1 ;  /* 0xffffffffff397424 */ /* 0x000fe200078e00ff */
[----:B------:R-:W-:-:S13]  /*09a0*/  ISETP.GE.U32.AND.EX P0, PT, R17, UR5, PT, P0 ;  /* 0x0000000511007c0c */ /* 0x000fda000bf06100 */
[----:B------:R-:W-:Y:S05]  /*09b0*/  @P0 BRA `(.L_x_8) ;  /* 0x0000000400280947 */ /* 0x000fea0003800000 */
[----:B------:R-:W0:Y:S01]  /*09c0*/  LDC.64 R20, c[0x0][0x628] ;  /* 0x00018a00ff147b82 */ /* 0x000e220000000a00 */
[----:B------:R-:W-:Y:S02]  /*09d0*/  IMAD.MOV.U32 R8, RZ, RZ, R16 ;  /* 0x000000ffff087224 */ /* 0x000fe400078e0010 */
[----:B------:R-:W-:-:S05]  /*09e0*/  IMAD.MOV.U32 R9, RZ, RZ, R17 ;  /* 0x000000ffff097224 */ /* 0x000fca00078e0011 */
[----:B------:R-:W1:Y:S08]  /*09f0*/  LDC R0, c[0x0][0x630] ;  /* 0x00018c00ff007b82 */ /* 0x000e700000000800 */
[----:B------:R-:W2:Y:S01]  /*0a00*/  LDC.64 R26, c[0x0][0x620] ;  /* 0x00018800ff1a7b82 */ /* 0x000ea20000000a00 */
[----:B0-----:R-:W-:-:S04]  /*0a10*/  ISETP.NE.U32.AND P0, PT, R20, RZ, PT ;  /* 0x000000ff1400720c */ /* 0x001fc80003f05070 */
[----:B------:R-:W-:-:S13]  /*0a20*/  ISETP.NE.AND.EX P0, PT, R21, RZ, PT, P0 ;  /* 0x000000ff1500720c */ /* 0x000fda0003f05300 */
[----:B-12---:R-:W-:Y:S05]  /*0a30*/  @!P0 BRA `(.L_x_9) ;  /* 0x0000000000288947 */ /* 0x006fea0003800000 */
[----:B------:R-:W0:Y:S02]  /*0a40*/  LDC R13, c[0x0][0x634] ;  /* 0x00018d00ff0d7b82 */ /* 0x000e240000000800 */
[----:B0-----:R-:W-:-:S05]  /*0a50*/  IADD3 R13, P0, R16, R13, RZ ;  /* 0x0000000d100d7210 */ /* 0x001fca0007f1e0ff */
[----:B------:R-:W-:-:S04]  /*0a60*/  IMAD.X R15, RZ, RZ, R17, P0 ;  /* 0x000000ffff0f7224 */ /* 0x000fc800000e0611 */
[----:B------:R-:W-:-:S04]  /*0a70*/  IMAD.WIDE.U32 R8, R15, R20, RZ ;  /* 0x000000140f087225 */ /* 0x000fc800078e00ff */
[----:B------:R-:W-:-:S04]  /*0a80*/  IMAD.WIDE.U32 R10, P0, R13, R21, R8 ;  /* 0x000000150d0a7225 */ /* 0x000fc80007800008 */
[----:B------:R-:W-:-:S04]  /*0a90*/  IMAD.WIDE.U32 R8, R13, R20, RZ ;  /* 0x000000140d087225 */ /* 0x000fc800078e00ff */
[----:B------:R-:W-:Y:S01]  /*0aa0*/  IMAD.X R13, RZ, RZ, RZ, P0 ;  /* 0x000000ffff0d7224 */ /* 0x000fe200000e06ff */
[----:B------:R-:W-:Y:S01]  /*0ab0*/  IADD3 RZ, P0, R9, R10, RZ ;  /* 0x0000000a09ff7210 */ /* 0x000fe20007f1e0ff */
[----:B------:R-:W-:-:S04]  /*0ac0*/  IMAD.MOV.U32 R12, RZ, RZ, R11 ;  /* 0x000000ffff0c7224 */ /* 0x000fc800078e000b */
[----:B------:R-:W-:-:S08]  /*0ad0*/  IMAD.WIDE.U32.X R8, R15, R21, R12, P0 ;  /* 0x000000150f087225 */ /* 0x000fd000000e040c */
.L_x_9:
[----:B------:R-:W0:Y:S01]  /*0ae0*/  LDC.64 R20, c[0x0][0x640] ;  /* 0x00019000ff147b82 */ /* 0x000e220000000a00 */
[--C-:B------:R-:W-:Y:S01]  /*0af0*/  SHF.R.U64 R57, R8, R0, R9.reuse ;  /* 0x0000000008397219 */ /* 0x100fe20000001209 */
[----:B------:R-:W-:Y:S01]  /*0b00*/  IMAD R28, R7, R24, R4 ;  /* 0x00000018071c7224 */ /* 0x000fe200078e0204 */
[----:B------:R-:W-:Y:S01]  /*0b10*/  SHF.R.U32.HI R0, RZ, R0, R9 ;  /* 0x00000000ff007219 */ /* 0x000fe20000011609 */
[----:B------:R-:W-:Y:S01]  /*0b20*/  IMAD.MOV.U32 R25, RZ, RZ, 0x1 ;  /* 0x00000001ff197424 */ /* 0x000fe200078e00ff */
[----:B------:R-:W-:-:S03]  /*0b30*/  IADD3 R5, P0, RZ, -R57, RZ ;  /* 0x80000039ff057210 */ /* 0x000fc60007f1e0ff */
[----:B------:R-:W1:Y:S02]  /*0b40*/  LDC R6, c[0x0][0x618] ;  /* 0x00018600ff067b82 */ /* 0x000e640000000800 */
[----:B------:R-:W-:-:S04]  /*0b50*/  IMAD.X R9, RZ, RZ, ~R0, P0 ;  /* 0x000000ffff097224 */ /* 0x000fc800000e0e00 */
[-C--:B------:R-:W-:Y:S02]  /*0b60*/  IMAD R0, R9, R26.reuse, RZ ;  /* 0x0000001a09007224 */ /* 0x080fe400078e02ff */
[----:B------:R-:W2:Y:S01]  /*0b70*/  LDC R11, c[0x0][0x608] ;  /* 0x00018200ff0b7b82 */ /* 0x000ea20000000800 */
[----:B------:R-:W-:-:S04]  /*0b80*/  IMAD.WIDE.U32 R8, R5, R26, R16 ;  /* 0x0000001a05087225 */ /* 0x000fc800078e0010 */
[----:B------:R-:W-:-:S03]  /*0b90*/  IMAD R5, R5, R27, R0 ;  /* 0x0000001b05057224 */ /* 0x000fc600078e0200 */
[----:B------:R-:W3:Y:S01]  /*0ba0*/  LDC R12, c[0x0][0x658] ;  /* 0x00019600ff0c7b82 */ /* 0x000ee20000000800 */
[----:B0-----:R-:W-:Y:S01]  /*0bb0*/  ISETP.NE.U32.AND P0, PT, R20, RZ, PT ;  /* 0x000000ff1400720c */ /* 0x001fe20003f05070 */
[----:B------:R-:W-:Y:S02]  /*0bc0*/  IMAD.IADD R5, R9, 0x1, R5 ;  /* 0x0000000109057824 */ /* 0x000fe400078e0205 */
[----:B------:R-:W-:Y:S01]  /*0bd0*/  IMAD.MOV.U32 R9, RZ, RZ, -0x1 ;  /* 0xffffffffff097424 */ /* 0x000fe200078e00ff */
[----:B------:R-:W-:-:S03]  /*0be0*/  ISETP.NE.AND.EX P0, PT, R21, RZ, PT, P0 ;  /* 0x000000ff1500720c */ /* 0x000fc60003f05300 */
[----:B------:R-:W0:Y:S01]  /*0bf0*/  LDC R15, c[0x0][0x600] ;  /* 0x00018000ff0f7b82 */ /* 0x000e220000000800 */
[-CC-:B-1----:R-:W-:Y:S02]  /*0c00*/  SHF.R.U64 R13, R8, R6.reuse, R5.reuse ;  /* 0x00000006080d7219 */ /* 0x182fe40000001205 */
[----:B------:R-:W-:-:S05]  /*0c10*/  SHF.R.U32.HI R0, RZ, R6, R5 ;  /* 0x00000006ff007219 */ /* 0x000fca0000011605 */
[----:B------:R-:W1:Y:S01]  /*0c20*/  LDC R14, c[0x0][0x648] ;  /* 0x00019200ff0e7b82 */ /* 0x000e620000000800 */
[-CC-:B--2---:R-:W-:Y:S02]  /*0c30*/  SHF.R.U64 R29, R13, R11.reuse, R0.reuse ;  /* 0x0000000b0d1d7219 */ /* 0x184fe40000001200 */
[----:B------:R-:W-:-:S05]  /*0c40*/  SHF.R.U32.HI R5, RZ, R11, R0 ;  /* 0x0000000bff057219 */ /* 0x000fca0000011600 */
[----:B------:R-:W2:Y:S01]  /*0c50*/  LDC R26, c[0x0][0x638] ;  /* 0x00018e00ff1a7b82 */ /* 0x000ea20000000800 */
[-CC-:B---3--:R-:W-:Y:S02]  /*0c60*/  SHF.R.U64 R24, R29, R12.reuse, R5.reuse ;  /* 0x0000000c1d187219 */ /* 0x188fe40000001205 */
[-C--:B------:R-:W-:Y:S02]  /*0c70*/  SHF.L.U32 R0, R9, R12.reuse, RZ ;  /* 0x0000000c09007219 */ /* 0x080fe400000006ff */
[----:B------:R-:W-:Y:S01]  /*0c80*/  SHF.R.U32.HI R5, RZ, R12, R5 ;  /* 0x0000000cff057219 */ /* 0x000fe20000011605 */
[----:B------:R-:W-:Y:S01]  /*0c90*/  IMAD.MOV.U32 R4, RZ, RZ, R24 ;  /* 0x000000ffff047224 */ /* 0x000fe200078e0018 */
[----:B------:R-:W-:Y:S01]  /*0ca0*/  LOP3.LUT R10, RZ, R0, RZ, 0x33, !PT ;  /* 0x00000000ff0a7212 */ /* 0x000fe200078e33ff */
[----:B------:R-:W3:Y:S01]  /*0cb0*/  LDC R27, c[0x0][0x610] ;  /* 0x00018400ff1b7b82 */ /* 0x000ee20000000800 */
[----:B------:R-:W-:Y:S05]  /*0cc0*/  @!P0 BRA `(.L_x_10) ;  /* 0x0000000000288947 */ /* 0x000fea0003800000 */
[----:B------:R-:W4:Y:S02]  /*0cd0*/  LDC R9, c[0x0][0x64c] ;  /* 0x00019300ff097b82 */ /* 0x000f240000000800 */
[----:B----4-:R-:W-:-:S05]  /*0ce0*/  IADD3 R9, P0, R24, R9, RZ ;  /* 0x0000000918097210 */ /* 0x010fca0007f1e0ff */
        /* <DEDUP_REMOVED lines=8> */
.L_x_10:
[----:B-1----:R-:W-:Y:S01]  /*0d70*/  SHF.R.U64 R4, R4, R14, R5 ;  /* 0x0000000e04047219 */ /* 0x002fe20000001205 */
[----:B0-----:R-:W-:Y:S01]  /*0d80*/  VIADD R6, R15, 0xffffffff ;  /* 0xffffffff0f067836 */ /* 0x001fe20000000000 */
[----:B------:R-:W-:Y:S02]  /*0d90*/  SHF.L.U32 R0, R25, R12, RZ ;  /* 0x0000000c19007219 */ /* 0x000fe400000006ff */
[----:B------:R-:W-:Y:S02]  /*0da0*/  LOP3.LUT R5, R29, R10, RZ, 0xc0, !PT ;  /* 0x0000000a1d057212 */ /* 0x000fe400078ec0ff */
[----:B------:R-:W-:Y:S02]  /*0db0*/  IADD3 R7, -R4, RZ, RZ ;  /* 0x000000ff04077210 */ /* 0x000fe40007ffe1ff */
[----:B------:R-:W-:Y:S01]  /*0dc0*/  SEL R3, R3, R28, !P1 ;  /* 0x0000001c03037207 */ /* 0x000fe20004800000 */
[----:B------:R-:W-:Y:S01]  /*0dd0*/  IMAD R4, R0, R4, R5 ;  /* 0x0000000400047224 */ /* 0x000fe200078e0205 */
[----:B------:R-:W-:Y:S01]  /*0de0*/  LOP3.LUT R6, R13, R6, RZ, 0xc0, !PT ;  /* 0x000000060d067212 */ /* 0x000fe200078ec0ff */
[----:B--2---:R-:W-:-:S02]  /*0df0*/  IMAD R0, R7, R26, R24 ;  /* 0x0000001a07007224 */ /* 0x004fc400078e0218 */
[----:B---3--:R-:W-:Y:S02]  /*0e00*/  IMAD R3, R4, R27, R3 ;  /* 0x0000001b04037224 */ /* 0x008fe400078e0203 */
[----:B------:R-:W-:Y:S02]  /*0e10*/  IMAD R62, R0, R15, R6 ;  /* 0x0000000f003e7224 */ /* 0x000fe400078e0206 */
[----:B------:R-:W-:-:S03]  /*0e20*/  IMAD.MOV.U32 R4, RZ, RZ, 0x1 ;  /* 0x00000001ff047424 */ /* 0x000fc600078e00ff */
[----:B------:R-:W-:Y:S02]  /*0e30*/  SEL R60, R62, R3, !P1 ;  /* 0x000000033e3c7207 */ /* 0x000fe40004800000 */
[----:B------:R-:W-:Y:S02]  /*0e40*/  PRMT R0, R4, 0x7610, R0 ;  /* 0x0000761004007816 */ /* 0x000fe40000000000 */
[----:B------:R-:W-:-:S07]  /*0e50*/  SEL R62, R3, R62, !P1 ;  /* 0x0000003e033e7207 */ /* 0x000fce0004800000 */
.L_x_8:
[----:B------:R-:W-:-:S08]  /*0e60*/  NOP ;  /* 0x0000000000007918 */ /* 0x000fd00000000000 */
[----:B------:R-:W0:Y:S02]  /*0e70*/  USETMAXREG.TRY_ALLOC.CTAPOOL UP0, 0xe8 ;  /* 0x000000e8000079c8 */ /* 0x000e240008000600 */
[----:B0-----:R-:W-:-:S13]  /*0e80*/  PLOP3.LUT P0, PT, PT, PT, UP0, 0x80, 0x0 ;  /* 0x000000000000781c */ /* 0x001fda0003f0f008 */
[----:B------:R-:W-:Y:S05]  /*0e90*/  @!P0 BRA `(.L_x_8) ;  /* 0xfffffffc00f08947 */ /* 0x000fea000383ffff */
[----:B------:R-:W-:Y:S01]  /*0ea0*/  ULDC.64 UR4, c[0x0][0x598] ;  /* 0x0001660000047ab9 */ /* 0x000fe20000000a00 */
[----:B------:R-:W-:Y:S01]  /*0eb0*/  ULDC.64 UR36, c[0x0][0x208] ;  /* 0x0000820000247ab9 */ /* 0x000fe20000000a00 */
[----:B------:R-:W-:-:S04]  /*0ec0*/  ISETP.NE.U32.AND P0, PT, RZ, UR4, PT ;  /* 0x00000004ff007c0c */ /* 0x000fc8000bf05070 */
[----:B------:R-:W-:-:S13]  /*0ed0*/  ISETP.NE.AND.EX P0, PT, RZ, UR5, PT, P0 ;  /* 0x00000005ff007c0c */ /* 0x000fda000bf05300 */
[----:B------:R-:W-:Y:S05]  /*0ee0*/  @!P0 BRA `(.L_x_11) ;  /* 0x00000000001c8947 */ /* 0x000fea0003800000 */
[----:B------:R-:W0:Y:S02]  /*0ef0*/  LDC.64 R4, c[0x0][0x598] ;  /* 0x00016600ff047b82 */ /* 0x000e240000000a00 */
[----:B0-----:R-:W2:Y:S02]  /*0f00*/  LDG.E.64 R4, desc[UR36][R4.64] ;  /* 0x0000002404047981 */ /* 0x001ea4000c1e1b00 */
[----:B--2---:R-:W-:-:S04]  /*0f10*/  ISETP.NE.U32.AND P0, PT, R4, RZ, PT ;  /* 0x000000ff0400720c */ /* 0x004fc80003f05070 */
[----:B------:R-:W-:-:S13]  /*0f20*/  ISETP.NE.AND.EX P0, PT, R5, RZ, PT, P0 ;  /* 0x000000ff0500720c */ /* 0x000fda0003f05300 */
[----:B------:R-:W-:Y:S05]  /*0f30*/  @!P0 BRA `(.L_x_11) ;  /* 0x0000000000088947 */ /* 0x000fea0003800000 */
[----:B------:R0:W5:Y:S01]  /*0f40*/  LD.E R56, desc[UR36][R4.64] ;  /* 0x0000002404387980 */ /* 0x000162000c101900 */
[----:B------:R-:W-:Y:S05]  /*0f50*/  BRA `(.L_x_12) ;  /* 0x0000000000247947 */ /* 0x000fea0003800000 */
.L_x_11:
[----:B------:R-:W-:Y:S02]  /*0f60*/  ULDC.64 UR4, c[0x0][0x588] ;  /* 0x0001620000047ab9 */ /* 0x000fe40000000a00 */
[----:B------:R-:W-:-:S04]  /*0f70*/  ISETP.NE.U32.AND P0, PT, RZ, UR4, PT ;  /* 0x00000004ff007c0c */ /* 0x000fc8000bf05070 */
[----:B------:R-:W-:-:S13]  /*0f80*/  ISETP.NE.AND.EX P0, PT, RZ, UR5, PT, P0 ;  /* 0x00000005ff007c0c */ /* 0x000fda000bf05300 */
[----:B------:R-:W-:Y:S05]  /*0f90*/  @!P0 BRA `(.L_x_13) ;  /* 0x00000000000c8947 */ /* 0x000fea0003800000 */
[----:B------:R-:W0:Y:S02]  /*0fa0*/  LDC.64 R4, c[0x0][0x588] ;  /* 0x00016200ff047b82 */ /* 0x000e240000000a00 */
[----:B0-----:R1:W5:Y:S01]  /*0fb0*/  LDG.E R56, desc[UR36][R4.64] ;  /* 0x0000002404387981 */ /* 0x001362000c1e1900 */
[----:B------:R-:W-:Y:S05]  /*0fc0*/  BRA `(.L_x_12) ;  /* 0x0000000000087947 */ /* 0x000fea0003800000 */
.L_x_13:
[----:B------:R-:W-:Y:S02]  /*0fd0*/  ULDC UR4, c[0x0][0x580] ;  /* 0x0001600000047ab9 */ /* 0x000fe40000000800 */
[----:B------:R-:W-:-:S07]  /*0fe0*/  IMAD.U32 R56, RZ, RZ, UR4 ;  /* 0x00000004ff387e24 */ /* 0x000fce000f8e00ff */
.L_x_12:
[----:B------:R-:W-:Y:S02]  /*0ff0*/  ULDC.64 UR4, c[0x0][0x5a0] ;  /* 0x0001680000047ab9 */ /* 0x000fe40000000a00 */
[----:B------:R-:W-:-:S04]  /*1000*/  ISETP.NE.U32.AND P0, PT, RZ, UR4, PT ;  /* 0x00000004ff007c0c */ /* 0x000fc8000bf05070 */
[----:B------:R-:W-:-:S13]  /*1010*/  ISETP.NE.AND.EX P0, PT, RZ, UR5, PT, P0 ;  /* 0x00000005ff007c0c */ /* 0x000fda000bf05300 */
[----:B------:R-:W-:Y:S05]  /*1020*/  @!P0 BRA `(.L_x_14) ;  /* 0x00000000001c8947 */ /* 0x000fea0003800000 */
[----:B01----:R-:W0:Y:S02]  /*1030*/  LDC.64 R4, c[0x0][0x5a0] ;  /* 0x00016800ff047b82 */ /* 0x003e240000000a00 */
[----:B0-----:R-:W2:Y:S02]  /*1040*/  LDG.E.64 R4, desc[UR36][R4.64] ;  /* 0x0000002404047981 */ /* 0x001ea4000c1e1b00 */
[----:B--2---:R-:W-:-:S04]  /*1050*/  ISETP.NE.U32.AND P0, PT, R4, RZ, PT ;  /* 0x000000ff0400720c */ /* 0x004fc80003f05070 */
[----:B------:R-:W-:-:S13]  /*1060*/  ISETP.NE.AND.EX P0, PT, R5, RZ, PT, P0 ;  /* 0x000000ff0500720c */ /* 0x000fda0003f05300 */
[----:B------:R-:W-:Y:S05]  /*1070*/  @!P0 BRA `(.L_x_14) ;  /* 0x0000000000088947 */ /* 0x000fea0003800000 */
[----:B------:R0:W5:Y:S01]  /*1080*/  LD.E R58, desc[UR36][R4.64] ;  /* 0x00000024043a7980 */ /* 0x000162000c101900 */
[----:B------:R-:W-:Y:S05]  /*1090*/  BRA `(.L_x_15) ;  /* 0x0000000000247947 */ /* 0x000fea0003800000 */
.L_x_14:
[----:B------:R-:W-:Y:S02]  /*10a0*/  ULDC.64 UR4, c[0x0][0x590] ;  /* 0x0001640000047ab9 */ /* 0x000fe40000000a00 */
[----:B------:R-:W-:-:S04]  /*10b0*/  ISETP.NE.U32.AND P0, PT, RZ, UR4, PT ;  /* 0x00000004ff007c0c */ /* 0x000fc8000bf05070 */
[----:B------:R-:W-:-:S13]  /*10c0*/  ISETP.NE.AND.EX P0, PT, RZ, UR5, PT, P0 ;  /* 0x00000005ff007c0c */ /* 0x000fda000bf05300 */
[----:B------:R-:W-:Y:S05]  /*10d0*/  @!P0 BRA `(.L_x_16) ;  /* 0x00000000000c8947 */ /* 0x000fea0003800000 */
[----:B------:R-:W2:Y:S02]  /*10e0*/  LDC.64 R58, c[0x0][0x590] ;  /* 0x00016400ff3a7b82 */ /* 0x000ea40000000a00 */
[----:B--2---:R2:W5:Y:S01]  /*10f0*/  LDG.E R58, desc[UR36][R58.64] ;  /* 0x000000243a3a7981 */ /* 0x004562000c1e1900 */
[----:B------:R-:W-:Y:S05]  /*1100*/  BRA `(.L_x_15) ;  /* 0x0000000000087947 */ /* 0x000fea0003800000 */
.L_x_16:
[----:B------:R-:W-:Y:S02]  /*1110*/  ULDC UR4, c[0x0][0x584] ;  /* 0x0001610000047ab9 */ /* 0x000fe40000000800 */
[----:B------:R-:W-:-:S07]  /*1120*/  IMAD.U32 R58, RZ, RZ, UR4 ;  /* 0x00000004ff3a7e24 */ /* 0x000fce000f8e00ff */
.L_x_15:
[----:B------:R-:W-:-:S13]  /*1130*/  LOP3.LUT P0, RZ, R0, 0xff, RZ, 0xc0, !PT ;  /* 0x000000ff00ff7812 */ /* 0x000fda000780c0ff */
[----:B------:R-:W-:Y:S05]  /*1140*/  @!P0 EXIT ;  /* 0x000000000000894d */ /* 0x000fea0003800000 */
[----:B------:R-:W-:Y:S01]  /*1150*/  ULDC UR4, c[0x0][0x28c] ;  /* 0x0000a30000047ab9 */ /* 0x000fe20000000800 */
[----:B------:R-:W-:Y:S01]  /*1160*/  LOP3.LUT R74, R19, 0x1, RZ, 0xfc, !PT ;  /* 0x00000001134a7812 */ /* 0x000fe200078efcff */
[----:B------:R-:W-:Y:S01]  /*1170*/  UIADD3 UR4, UR4, 0x7f, URZ ;  /* 0x0000007f04047890 */ /* 0x000fe2000fffe03f */
[----:B------:R-:W-:Y:S01]  /*1180*/  UMOV UR38, URZ ;  /* 0x0000003f00267c82 */ /* 0x000fe20008000000 */
[----:B------:R-:W-:Y:S02]  /*1190*/  UMOV UR39, URZ ;  /* 0x0000003f00277c82 */ /* 0x000fe40008000000 */
[----:B------:R-:W-:-:S04]  /*11a0*/  USHF.R.S32.HI UR5, URZ, 0x1f, UR4 ;  /* 0x0000001f3f057899 */ /* 0x000fc80008011404 */
[----:B------:R-:W-:-:S04]  /*11b0*/  ULEA.HI UR5, UR5, UR4, URZ, 0x7 ;  /* 0x0000000405057291 */ /* 0x000fc8000f8f383f */
[----:B------:R-:W-:-:S12]  /*11c0*/  USHF.R.S32.HI UR40, URZ, 0x7, UR5 ;  /* 0x000000073f287899 */ /* 0x000fd80008011405 */
.L_x_98:
[----:B------:R-:W-:Y:S01]  /*11d0*/  LOP3.LUT R0, R18, 0x80, RZ, 0xc0, !PT ;  /* 0x0000008012007812 */ /* 0x000fe200078ec0ff */
[----:B---3--:R-:W3:Y:S01]  /*11e0*/  S2UR UR7, SR_CgaCtaId ;  /* 0x00000000000779c3 */ /* 0x008ee20000008800 */
[----:B------:R-:W-:Y:S02]  /*11f0*/  UMOV UR6, 0x400 ;  /* 0x0000040000067882 */ /* 0x000fe40000000000 */
[----:B------:R-:W-:-:S06]  /*1200*/  SHF.R.U32.HI R0, RZ, 0x7, R0 ;  /* 0x00000007ff007819 */ /* 0x000fcc0000011600 */
[----:B----4-:R-:W4:Y:S01]  /*1210*/  SHFL.IDX PT, R0, R0, RZ, 0x1f ;  /* 0x00001fff00007589 */ /* 0x010f2200000e0000 */
[----:B---3--:R-:W-:Y:S01]  /*1220*/  ULEA UR6, UR7, UR6, 0x18 ;  /* 0x0000000607067291 */ /* 0x008fe2000f8ec03f */
[----:B----4-:R-:W-:-:S13]  /*1230*/  R2UR UR4, R0 ;  /* 0x00000000000472ca */ /* 0x010fda00000e0000 */
[----:B------:R-:W-:-:S04]  /*1240*/  ULEA.HI UR5, UR4, UR4, URZ, 0x1 ;  /* 0x0000000404057291 */ /* 0x000fc8000f8f083f */
[----:B------:R-:W-:-:S04]  /*1250*/  ULOP3.LUT UR5, UR5, 0x7fffe, URZ, 0xc0, !UPT ;  /* 0x0007fffe05057892 */ /* 0x000fc8000f8ec03f */
[----:B------:R-:W-:-:S03]  /*1260*/  UIADD3 UR5, UR4, -UR5, URZ ;  /* 0x8000000504057290 */ /* 0x000fc6000fffe03f */
[----:B------:R-:W-:Y:S01]  /*1270*/  ULDC UR4, c[0x0][0x28c] ;  /* 0x0000a30000047ab9 */ /* 0x000fe20000000800 */
[----:B------:R-:W-:Y:S01]  /*1280*/  ULEA UR5, UR5, UR6, 0xd ;  /* 0x0000000605057291 */ /* 0x000fe2000f8e683f */
[----:B------:R-:W-:-:S03]  /*1290*/  ISETP.LT.AND P0, PT, RZ, UR4, PT ;  /* 0x00000004ff007c0c */ /* 0x000fc6000bf01270 */
[----:B------:R-:W-:-:S04]  /*12a0*/  UIADD3 UR5, UR5, 0x100, URZ ;  /* 0x0000010005057890 */ /* 0x000fc8000fffe03f */
[----:B------:R-:W-:-:S04]  /*12b0*/  USHF.R.U32.HI UR5, URZ, 0x4, UR5 ;  /* 0x000000043f057899 */ /* 0x000fc80008011605 */
[----:B------:R-:W-:Y:S02]  /*12c0*/  ULOP3.LUT UR41, UR5, 0x3fff, URZ, 0xc0, !UPT ;  /* 0x00003fff05297892 */ /* 0x000fe4000f8ec03f */
[----:B01---5:R-:W-:Y:S10]  /*12d0*/  @P0 BRA `(.L_x_17) ;  /* 0x0000000000400947 */ /* 0x023ff40003800000 */
[----:B------:R-:W-:Y:S01]  /*12e0*/  MOV R0, 0x0 ;  /* 0x0000000000007802 */ /* 0x000fe20000000f00 */
[----:B------:R-:W-:Y:S01]  /*12f0*/  ULDC.64 UR4, c[0x4][0x68] ;  /* 0x01001a0000047ab9 */ /* 0x000fe20000000a00 */
[----:B------:R-:W-:Y:S01]  /*1300*/  ULDC.64 UR6, c[0x4][0x8] ;  /* 0x0100020000067ab9 */ /* 0x000fe20000000a00 */
[----:B01----:R-:W-:Y:S01]  /*1310*/  IMAD.U32 R4, RZ, RZ, UR4 ;  /* 0x00000004ff047e24 */ /* 0x003fe2000f8e00ff */
[----:B------:R0:W1:Y:S01]  /*1320*/  LDC.64 R14, c[0x4][R0] ;  /* 0x01000000000e7b82 */ /* 0x0000620000000a00 */
[----:B------:R-:W-:Y:S01]  /*1330*/  IMAD.U32 R5, RZ, RZ, UR5 ;  /* 0x00000005ff057e24 */ /* 0x000fe2000f8e00ff */
[----:B------:R-:W-:Y:S01]  /*1340*/  ULDC.64 UR4, c[0x4][0x70] ;  /* 0x01001c0000047ab9 */ /* 0x000fe20000000a00 */
[----:B------:R-:W-:Y:S02]  /*1350*/  IMAD.U32 R10, RZ, RZ, UR6 ;  /* 0x00000006ff0a7e24 */ /* 0x000fe4000f8e00ff */
[----:B------:R-:W-:Y:S02]  /*1360*/  IMAD.U32 R6, RZ, RZ, UR4 ;  /* 0x00000004ff067e24 */ /* 0x000fe4000f8e00ff */
[----:B------:R-:W-:-:S02]  /*1370*/  IMAD.U32 R7, RZ, RZ, UR5 ;  /* 0x00000005ff077e24 */ /* 0x000fc4000f8e00ff */
[----:B------:R-:W-:Y:S02]  /*1380*/  IMAD.U32 R11, RZ, RZ, UR7 ;  /* 0x00000007ff0b7e24 */ /* 0x000fe4000f8e00ff */
[----:B------:R-:W-:Y:S02]  /*1390*/  IMAD.MOV.U32 R8, RZ, RZ, 0x1e1 ;  /* 0x000001e1ff087424 */ /* 0x000fe400078e00ff */
[----:B------:R-:W-:Y:S02]  /*13a0*/  IMAD.MOV.U32 R12, RZ, RZ, 0x1 ;  /* 0x00000001ff0c7424 */ /* 0x000fe400078e00ff */
[----:B0-----:R-:W-:-:S07]  /*13b0*/  IMAD.MOV.U32 R13, RZ, RZ, RZ ;  /* 0x000000ffff0d7224 */ /* 0x001fce00078e00ff */
[----:B------:R-:W-:-:S07]  /*13c0*/  LEPC R20, `(.L_x_17) ;  /* 0x000000001014794e */ /* 0x000fce0000000000 */
[----:B-12--5:R-:W-:Y:S05]  /*13d0*/  CALL.ABS.NOINC R14 ;  /* 0x000000000e007343 */ /* 0x026fea0003c00000 */
.L_x_17:
[----:B------:R-:W-:-:S13]  /*13e0*/  ISETP.NE.AND P0, PT, R74, 0x3, PT ;  /* 0x000000034a00780c */ /* 0x000fda0003f05270 */
[----:B------:R-:W-:Y:S05]  /*13f0*/  @!P0 BRA `(.L_x_18) ;  /* 0x0000000000048947 */ /* 0x000fea0003800000 */
[----:B------:R-:W-:Y:S01]  /*1400*/  BPT.TRAP 0x1 ;  /* 0x000000040000795c */ /* 0x000fe20000300000 */
.L_x_18:
[----:B------:R-:W3:Y:S01]  /*1410*/  S2UR UR5, SR_CgaCtaId ;  /* 0x00000000000579c3 */ /* 0x000ee20000008800 */
[----:B------:R-:W-:Y:S01]  /*1420*/  UMOV UR4, 0x400 ;  /* 0x0000040000047882 */ /* 0x000fe20000000000 */
[----:B------:R-:W-:Y:S02]  /*1430*/  IMAD.U32 R0, RZ, RZ, UR38 ;  /* 0x00000026ff007e24 */ /* 0x000fe4000f8e00ff */
[----:B------:R-:W-:-:S03]  /*1440*/  IMAD.U32 R3, RZ, RZ, UR39 ;  /* 0x00000027ff037e24 */ /* 0x000fc6000f8e00ff */
[----:B------:R-:W-:Y:S01]  /*1450*/  SHF.L.U32 R0, R0, 0x1f, RZ ;  /* 0x0000001f00007819 */ /* 0x000fe200000006ff */
[----:B---3--:R-:W-:-:S06]  /*1460*/  ULEA UR4, UR5, UR4, 0x18 ;  /* 0x0000000405047291 */ /* 0x008fcc000f8ec03f */
[----:B------:R-:W-:-:S04]  /*1470*/  IMAD.U32 R6, RZ, RZ, UR4 ;  /* 0x00000004ff067e24 */ /* 0x000fc8000f8e00ff */
[----:B------:R-:W-:-:S04]  /*1480*/  IMAD R3, R3, 0x8, R6 ;  /* 0x0000000803037824 */ /* 0x000fc800078e0206 */
[----:B------:R3:W4:Y:S01]  /*1490*/  SYNCS.PHASECHK.TRANS64.TRYWAIT P1, [R3+URZ], R0 ;  /* 0x00000000030075a7 */ /* 0x000722000802017f */
[----:B------:R-:W-:Y:S05]  /*14a0*/  @!P0 BRA `(.L_x_19) ;  /* 0x0000000000048947 */ /* 0x000fea0003800000 */
[----:B------:R-:W-:Y:S01]  /*14b0*/  BPT.TRAP 0x1 ;  /* 0x000000040000795c */ /* 0x000fe20000300000 */
.L_x_19:
[----:B----4-:R-:W-:Y:S05]  /*14c0*/  @P1 BRA `(.L_x_20) ;  /* 0x0000000000081947 */ /* 0x010fea0003800000 */
[----:B------:R-:W4:Y:S02]  /*14d0*/  SYNCS.PHASECHK.TRANS64.TRYWAIT P1, [R3+URZ], R0 ;  /* 0x00000000030075a7 */ /* 0x000f24000802017f */
[----:B----4-:R-:W-:Y:S05]  /*14e0*/  @!P1 BRA `(.L_x_21) ;  /* 0x0000005400f89947 */ /* 0x010fea0003800000 */
.L_x_20:
[----:B------:R-:W-:-:S04]  /*14f0*/  UISETP.LT.AND UP0, UPT, UR40, 0x1, UPT ;  /* 0x000000012800788c */ /* 0x000fc8000bf01270 */
[----:B------:R-:W-:-:S06]  /*1500*/  USEL UR4, UR40, 0x1, UP0 ;  /* 0x0000000128047887 */ /* 0x000fcc0008000000 */
[----:B---34-:R-:W-:Y:S01]  /*1510*/  IMAD.U32 R0, RZ, RZ, UR4 ;  /* 0x00000004ff007e24 */ /* 0x018fe2000f8e00ff */
[----:B------:R-:W-:Y:S05]  /*1520*/  WARPSYNC.ALL ;  /* 0x0000000000007948 */ /* 0x000fea0003800000 */
[----:B------:R-:W-:-:S04]  /*1530*/  IADD3 R0, -R0, UR40, RZ ;  /* 0x0000002800007c10 */ /* 0x000fc8000fffe1ff */
[----:B------:R-:W-:Y:S02]  /*1540*/  ISETP.GE.AND P1, PT, R0, 0x1, PT ;  /* 0x000000010000780c */ /* 0x000fe40003f26270 */
[----:B------:R-:W-:Y:S01]  /*1550*/  R2UR UR4, R6 ;  /* 0x00000000060472ca */ /* 0x000fe200000e0000 */
[----:B------:R-:W-:Y:S01]  /*1560*/  WARPGROUP.ARRIVE ;  /* 0x00000000000079c5 */ /* 0x000fe20000000000 */
[----:B------:R-:W-:Y:S01]  /*1570*/  UMOV UR9, 0x40000040 ;  /* 0x4000004000097882 */ /* 0x000fe20000000000 */
[----:B------:R-:W-:Y:S01]  /*1580*/  UMOV UR11, 0x40000040 ;  /* 0x40000040000b7882 */ /* 0x000fe20000000000 */
[----:B------:R-:W-:Y:S01]  /*1590*/  UMOV UR13, 0x40000040 ;  /* 0x40000040000d7882 */ /* 0x000fe20000000000 */
[----:B------:R-:W-:-:S08]  /*15a0*/  UMOV UR15, UR11 ;  /* 0x0000000b000f7c82 */ /* 0x000fd00008000000 */
[----:B------:R-:W-:-:S04]  /*15b0*/  UIADD3 UR4, UR4, 0x30100, URZ ;  /* 0x0003010004047890 */ /* 0x000fc8000fffe03f */
[----:B------:R-:W-:-:S04]  /*15c0*/  USHF.R.U32.HI UR4, URZ, 0x4, UR4 ;  /* 0x000000043f047899 */ /* 0x000fc80008011604 */
[----:B------:R-:W-:Y:S02]  /*15d0*/  ULOP3.LUT UR5, UR4, 0x3fff, URZ, 0xc0, !UPT ;  /* 0x00003fff04057892 */ /* 0x000fe4000f8ec03f */
[----:B------:R-:W-:Y:S02]  /*15e0*/  ULOP3.LUT UR4, UR41, 0x10000, URZ, 0xfc, !UPT ;  /* 0x0001000029047892 */ /* 0x000fe4000f8efc3f */
[----:B------:R-:W-:Y:S02]  /*15f0*/  ULOP3.LUT UR5, UR5, 0x10000, URZ, 0xfc, !UPT ;  /* 0x0001000005057892 */ /* 0x000fe4000f8efc3f */
[----:B------:R-:W-:Y:S02]  /*1600*/  ULEA UR8, UR39, UR4, 0xc ;  /* 0x0000000427087291 */ /* 0x000fe4000f8e603f */
[----:B------:R-:W-:Y:S02]  /*1610*/  ULEA UR6, UR39, UR5, 0x9 ;  /* 0x0000000527067291 */ /* 0x000fe4000f8e483f */
[----:B------:R-:W-:-:S02]  /*1620*/  UIADD3 UR12, UR8, 0x400, URZ ;  /* 0x00000400080c7890 */ /* 0x000fc4000fffe03f */
[----:B------:R-:W-:-:S03]  /*1630*/  UIADD3 UR7, UR8, 0x402, URZ ;  /* 0x0000040208077890 */ /* 0x000fc6000fffe03f */
[----:B------:R-:W-:Y:S02]  /*1640*/  UMOV UR10, UR6 ;  /* 0x00000006000a7c82 */ /* 0x000fe40008000000 */
[----:B------:R-:W-:Y:S01]  /*1650*/  HGMMA.64x32x16.F32 R40, gdesc[UR8], RZ, !UPT, gsb0 ;  /* 0x00600000082879f0 */ /* 0x000fe2000c0008ff */
[----:B------:R-:W-:Y:S01]  /*1660*/  UMOV UR14, UR10 ;  /* 0x0000000a000e7c82 */ /* 0x000fe20008000000 */
[----:B------:R-:W-:Y:S01]  /*1670*/  UIADD3 UR10, UR6, 0x106, URZ ;  /* 0x00000106060a7890 */ /* 0x000fe2000fffe03f */
[----:B------:R-:W-:Y:S01]  /*1680*/  UMOV UR9, 0x40000040 ;  /* 0x4000004000097882 */ /* 0x000fe20000000000 */
[----:B------:R-:W-:Y:S01]  /*1690*/  UMOV UR11, 0x40000040 ;  /* 0x40000040000b7882 */ /* 0x000fe20000000000 */
[----:B------:R-:W-:Y:S02]  /*16a0*/  WARPGROUP.DEPBAR.LE gsb0, 0x0 ;  /* 0x00008000000079c5 */ /* 0x000fe40000010000 */
[----:B------:R-:W-:-:S06]  /*16b0*/  WARPGROUP.ARRIVE ;  /* 0x00000000000079c5 */ /* 0x000fcc0000000000 */
[----:B------:R-:W-:Y:S01]  /*16c0*/  HGMMA.64x32x16.F32 R24, gdesc[UR12], RZ, !UPT, gsb0 ;  /* 0x006000000c1879f0 */ /* 0x000fe2000c0008ff */
[----:B------:R-:W-:Y:S02]  /*16d0*/  UIADD3 UR12, UR8, 0x2, URZ ;  /* 0x00000002080c7890 */ /* 0x000fe4000fffe03f */
[----:B------:R-:W-:Y:S01]  /*16e0*/  UIADD3 UR14, UR6, 0x2, URZ ;  /* 0x00000002060e7890 */ /* 0x000fe2000fffe03f */
[----:B------:R-:W-:Y:S01]  /*16f0*/  UMOV UR13, 0x40000040 ;  /* 0x40000040000d7882 */ /* 0x000fe20000000000 */
[----:B------:R-:W-:Y:S01]  /*1700*/  UMOV UR15, 0x40000040 ;  /* 0x40000040000f7882 */ /* 0x000fe20000000000 */
[----:B------:R-:W-:Y:S02]  /*1710*/  WARPGROUP.DEPBAR.LE gsb0, 0x0 ;  /* 0x00008000000079c5 */ /* 0x000fe40000010000 */
[----:B------:R-:W-:-:S06]  /*1720*/  WARPGROUP.ARRIVE ;  /* 0x00000000000079c5 */ /* 0x000fcc0000000000 */
[----:B------:R-:W-:Y:S01]  /*1730*/  HGMMA.64x32x16.F32 R40, gdesc[UR12], R40, gsb0 ;  /* 0x006000000c2879f0 */ /* 0x000fe20008000828 */
[----:B------:R-:W-:Y:S01]  /*1740*/  UMOV UR12, UR7 ;  /* 0x00000007000c7c82 */ /* 0x000fe20008000000 */
[----:B------:R-:W-:Y:S01]  /*1750*/  UMOV UR13, 0x40000040 ;  /* 0x40000040000d7882 */ /* 0x000fe20000000000 */
[----:B------:R-:W-:Y:S01]  /*1760*/  UIADD3 UR7, UR8, 0x404, URZ ;  /* 0x0000040408077890 */ /* 0x000fe2000fffe03f */
[----:B------:R-:W-:Y:S02]  /*1770*/  WARPGROUP.DEPBAR.LE gsb0, 0x0 ;  /* 0x00008000000079c5 */ /* 0x000fe40000010000 */
[----:B------:R-:W-:-:S06]  /*1780*/  WARPGROUP.ARRIVE ;  /* 0x00000000000079c5 */ /* 0x000fcc0000000000 */
[----:B------:R-:W-:Y:S01]  /*1790*/  HGMMA.64x32x16.F32 R24, gdesc[UR12], R24, gsb0 ;  /* 0x006000000c1879f0 */ /* 0x000fe20008000818 */
        /* <DEDUP_REMOVED lines=56> */
[----:B------:R-:W-:Y:S01]  /*1b20*/  UIADD3 UR6, UR8, 0xc06, URZ ;  /* 0x00000c0608067890 */ /* 0x000fe2000fffe03f */
[----:B------:R-:W-:Y:S02]  /*1b30*/  WARPGROUP.DEPBAR.LE gsb0, 0x0 ;  /* 0x00008000000079c5 */ /* 0x000fe40000010000 */
[----:B------:R-:W-:-:S06]  /*1b40*/  WARPGROUP.ARRIVE ;  /* 0x00000000000079c5 */ /* 0x000fcc0000000000 */
[----:B------:R-:W-:Y:S01]  /*1b50*/  HGMMA.64x32x16.F32 R40, gdesc[UR12], R40, gsb0 ;  /* 0x006000000c2879f0 */ /* 0x000fe20008000828 */
[----:B------:R-:W-:Y:S01]  /*1b60*/  UMOV UR12, UR7 ;  /* 0x00000007000c7c82 */ /* 0x000fe20008000000 */
[----:B------:R-:W-:Y:S01]  /*1b70*/  UMOV UR13, 0x40000040 ;  /* 0x40000040000d7882 */ /* 0x000fe20000000000 */
[----:B------:R-:W-:-:S07]  /*1b80*/  UIADD3 UR7, UR8, 0x806, URZ ;  /* 0x0000080608077890 */ /* 0x000fce000fffe03f */
[----:B------:R-:W-:Y:S01]  /*1b90*/  UMOV UR8, UR7 ;  /* 0x0000000700087c82 */ /* 0x000fe20008000000 */
[----:B------:R-:W-:Y:S02]  /*1ba0*/  WARPGROUP.DEPBAR.LE gsb0, 0x0 ;  /* 0x00008000000079c5 */ /* 0x000fe40000010000 */
[----:B------:R-:W-:-:S06]  /*1bb0*/  WARPGROUP.ARRIVE ;  /* 0x00000000000079c5 */ /* 0x000fcc0000000000 */
[----:B------:R-:W-:Y:S03]  /*1bc0*/  HGMMA.64x32x16.F32 R24, gdesc[UR12], R24, gsb0 ;  /* 0x006000000c1879f0 */ /* 0x000fe60008000818 */
[----:B------:R-:W-:Y:S02]  /*1bd0*/  WARPGROUP.DEPBAR.LE gsb0, 0x0 ;  /* 0x00008000000079c5 */ /* 0x000fe40000010000 */
[----:B------:R-:W-:-:S06]  /*1be0*/  WARPGROUP.ARRIVE ;  /* 0x00000000000079c5 */ /* 0x000fcc0000000000 */
[----:B------:R-:W-:Y:S01]  /*1bf0*/  HGMMA.64x32x16.F32 R40, gdesc[UR8], R40, gsb0 ;  /* 0x00600000082879f0 */ /* 0x000fe20008000828 */
[----:B------:R-:W-:Y:S01]  /*1c00*/  UMOV UR8, UR6 ;  /* 0x0000000600087c82 */ /* 0x000fe20008000000 */
[----:B------:R-:W-:Y:S01]  /*1c10*/  UMOV UR9, 0x40000040 ;  /* 0x4000004000097882 */ /* 0x000fe20000000000 */
[----:B------:R-:W-:Y:S02]  /*1c20*/  WARPGROUP.DEPBAR.LE gsb0, 0x0 ;  /* 0x00008000000079c5 */ /* 0x000fe40000010000 */
[----:B------:R-:W-:-:S06]  /*1c30*/  WARPGROUP.ARRIVE ;  /* 0x00000000000079c5 */ /* 0x000fcc0000000000 */
[----:B------:R-:W-:Y:S03]  /*1c40*/  HGMMA.64x32x16.F32 R24, gdesc[UR8], R24, gsb0 ;  /* 0x00600000081879f0 */ /* 0x000fe60008000818 */
[----:B------:R-:W-:Y:S02]  /*1c50*/  WARPGROUP.DEPBAR.LE gsb0, 0x0 ;  /* 0x00008000000079c5 */ /* 0x000fe40000010000 */
[----:B------:R-:W-:Y:S05]  /*1c60*/  @!P1 BRA `(.L_x_22) ;  /* 0x0000000800549947 */ /* 0x000fea0003800000 */
[----:B------:R-:W-:Y:S02]  /*1c70*/  UIADD3 UR6, UR39, 0x1, URZ ;  /* 0x0000000127067890 */ /* 0x000fe4000fffe03f */
[----:B------:R-:W-:Y:S02]  /*1c80*/  IMAD.U32 R3, RZ, RZ, UR39 ;  /* 0x00000027ff037e24 */ /* 0x000fe4000f8e00ff */
[----:B------:R-:W-:-:S04]  /*1c90*/  UISETP.NE.AND UP0, UPT, UR6, 0x3, UPT ;  /* 0x000000030600788c */ /* 0x000fc8000bf05270 */
[----:B------:R-:W-:Y:S02]  /*1ca0*/  USEL UR7, URZ, 0x1, UP0 ;  /* 0x000000013f077887 */ /* 0x000fe40008000000 */
[----:B------:R-:W-:Y:S02]  /*1cb0*/  USEL UR6, UR6, URZ, UP0 ;  /* 0x0000003f06067287 */ /* 0x000fe40008000000 */
[----:B------:R-:W-:-:S06]  /*1cc0*/  ULOP3.LUT UR7, UR38, UR7, URZ, 0x3c, !UPT ;  /* 0x0000000726077292 */ /* 0x000fcc000f8e3c3f */
[----:B------:R-:W-:-:S07]  /*1cd0*/  IMAD.U32 R7, RZ, RZ, UR7 ;  /* 0x00000007ff077e24 */ /* 0x000fce000f8e00ff */
.L_x_29:
[----:B------:R-:W-:Y:S05]  /*1ce0*/  @!P0 BRA `(.L_x_23) ;  /* 0x0000000000048947 */ /* 0x000fea0003800000 */
[----:B------:R-:W-:Y:S01]  /*1cf0*/  BPT.TRAP 0x1 ;  /* 0x000000040000795c */ /* 0x000fe20000300000 */
.L_x_23:
[----:B------:R-:W3:Y:S01]  /*1d00*/  S2UR UR8, SR_CgaCtaId ;  /* 0x00000000000879c3 */ /* 0x000ee20000008800 */
[----:B------:R-:W-:Y:S01]  /*1d10*/  UMOV UR7, 0x400 ;  /* 0x0000040000077882 */ /* 0x000fe20000000000 */
[----:B01----:R-:W-:Y:S01]  /*1d20*/  IMAD.U32 R5, RZ, RZ, UR6 ;  /* 0x00000006ff057e24 */ /* 0x003fe2000f8e00ff */
[----:B------:R-:W-:Y:S01]  /*1d30*/  SHF.L.U32 R4, R7, 0x1f, RZ ;  /* 0x0000001f07047819 */ /* 0x000fe200000006ff */
[----:B---3--:R-:W-:-:S06]  /*1d40*/  ULEA UR7, UR8, UR7, 0x18 ;  /* 0x0000000708077291 */ /* 0x008fcc000f8ec03f */
[----:B------:R-:W-:-:S04]  /*1d50*/  IMAD.U32 R6, RZ, RZ, UR7 ;  /* 0x00000007ff067e24 */ /* 0x000fc8000f8e00ff */
[----:B------:R-:W-:-:S04]  /*1d60*/  IMAD R5, R5, 0x8, R6 ;  /* 0x0000000805057824 */ /* 0x000fc800078e0206 */
[----:B------:R0:W1:Y:S01]  /*1d70*/  SYNCS.PHASECHK.TRANS64.TRYWAIT P1, [R5+URZ], R4 ;  /* 0x00000004050075a7 */ /* 0x000062000802017f */
[----:B------:R-:W-:Y:S05]  /*1d80*/  @!P0 BRA `(.L_x_24) ;  /* 0x0000000000048947 */ /* 0x000fea0003800000 */
[----:B------:R-:W-:Y:S01]  /*1d90*/  BPT.TRAP 0x1 ;  /* 0x000000040000795c */ /* 0x000fe20000300000 */
.L_x_24:
[----:B-1----:R-:W-:Y:S05]  /*1da0*/  @P1 BRA `(.L_x_25) ;  /* 0x0000000000081947 */ /* 0x002fea0003800000 */
[----:B------:R-:W1:Y:S02]  /*1db0*/  SYNCS.PHASECHK.TRANS64.TRYWAIT P1, [R5+URZ], R4 ;  /* 0x00000004050075a7 */ /* 0x000e64000802017f */
[----:B-1----:R-:W-:Y:S05]  /*1dc0*/  @!P1 BRA `(.L_x_26) ;  /* 0x0000004c00d49947 */ /* 0x002fea0003800000 */
.L_x_25:
[----:B------:R-:W-:Y:S01]  /*1dd0*/  ULEA UR10, UR6, UR5, 0x9 ;  /* 0x00000005060a7291 */ /* 0x000fe2000f8e483f */
[----:B------:R-:W-:Y:S01]  /*1de0*/  WARPGROUP.ARRIVE ;  /* 0x00000000000079c5 */ /* 0x000fe20000000000 */
[----:B------:R-:W-:Y:S01]  /*1df0*/  ULEA UR8, UR6, UR4, 0xc ;  /* 0x0000000406087291 */ /* 0x000fe2000f8e603f */
[----:B------:R-:W-:Y:S01]  /*1e00*/  UMOV UR11, 0x40000040 ;  /* 0x40000040000b7882 */ /* 0x000fe20000000000 */
[----:B------:R-:W-:Y:S02]  /*1e10*/  UMOV UR9, 0x40000040 ;  /* 0x4000004000097882 */ /* 0x000fe40000000000 */
[----:B------:R-:W-:Y:S01]  /*1e20*/  UIADD3 UR12, UR8, 0x400, URZ ;  /* 0x00000400080c7890 */ /* 0x000fe2000fffe03f */
[----:B------:R-:W-:Y:S01]  /*1e30*/  UMOV UR14, UR10 ;  /* 0x0000000a000e7c82 */ /* 0x000fe20008000000 */
[----:B------:R-:W-:Y:S01]  /*1e40*/  UMOV UR15, UR11 ;  /* 0x0000000b000f7c82 */ /* 0x000fe20008000000 */
[----:B------:R-:W-:Y:S02]  /*1e50*/  UMOV UR13, 0x40000040 ;  /* 0x40000040000d7882 */ /* 0x000fe40000000000 */
[----:B------:R-:W-:Y:S01]  /*1e60*/  HGMMA.64x32x16.F32 R40, gdesc[UR8], R40, gsb0 ;  /* 0x00600000082879f0 */ /* 0x000fe20008000828 */
[----:B------:R-:W-:Y:S01]  /*1e70*/  UIADD3 UR7, UR8, 0x402, URZ ;  /* 0x0000040208077890 */ /* 0x000fe2000fffe03f */
[----:B------:R-:W-:Y:S01]  /*1e80*/  UMOV UR11, 0x40000040 ;  /* 0x40000040000b7882 */ /* 0x000fe20000000000 */
[----:B------:R-:W-:Y:S01]  /*1e90*/  UMOV UR9, 0x40000040 ;  /* 0x4000004000097882 */ /* 0x000fe20000000000 */
[----:B------:R-:W-:-:S02]  /*1ea0*/  WARPGROUP.DEPBAR.LE gsb0, 0x0 ;  /* 0x00008000000079c5 */ /* 0x000fc40000010000 */
        /* <DEDUP_REMOVED lines=81> */
[----:B------:R-:W-:-:S03]  /*23c0*/  UIADD3 UR12, UR8, 0xc06, URZ ;  /* 0x00000c06080c7890 */ /* 0x000fc6000fffe03f */
[----:B------:R-:W-:Y:S01]  /*23d0*/  UMOV UR8, UR7 ;  /* 0x0000000700087c82 */ /* 0x000fe20008000000 */
        /* <DEDUP_REMOVED lines=10> */
[----:B------:R-:W-:Y:S01]  /*2480*/  BPT.TRAP 0x1 ;  /* 0x000000040000795c */ /* 0x000fe20000300000 */
.L_x_27:
[----:B------:R-:W-:-:S13]  /*2490*/  ISETP.NE.AND P1, PT, R23, RZ, PT ;  /* 0x000000ff1700720c */ /* 0x000fda0003f25270 */
[----:B01----:R-:W-:-:S04]  /*24a0*/  @P1 IMAD R4, R3, 0x8, R6 ;  /* 0x0000000803041824 */ /* 0x003fc800078e0206 */
[----:B------:R-:W-:-:S05]  /*24b0*/  @P1 VIADD R5, R4, 0x18 ;  /* 0x0000001804051836 */ /* 0x000fca0000000000 */
[----:B------:R-:W-:-:S04]  /*24c0*/  @P1 PRMT R5, R22, 0x654, R5 ;  /* 0x0000065416051816 */ /* 0x000fc80000000005 */
[----:B------:R0:W-:Y:S01]  /*24d0*/  @P1 SYNCS.ARRIVE.TRANS64.RED.A1T0 RZ, [R5+URZ], RZ ;  /* 0x000000ff05ff19a7 */ /* 0x0001e2000810043f */
[----:B------:R-:W-:-:S13]  /*24e0*/  ISETP.GT.U32.AND P1, PT, R19, 0x1, PT ;  /* 0x000000011300780c */ /* 0x000fda0003f24070 */
[----:B0-----:R-:W-:Y:S05]  /*24f0*/  @P1 BRA `(.L_x_28) ;  /* 0x0000000000041947 */ /* 0x001fea0003800000 */
[----:B------:R-:W-:Y:S01]  /*2500*/  BPT.TRAP 0x1 ;  /* 0x000000040000795c */ /* 0x000fe20000300000 */
.L_x_28:
[----:B------:R-:W-:Y:S01]  /*2510*/  UIADD3 UR6, UR6, 0x1, URZ ;  /* 0x0000000106067890 */ /* 0x000fe2000fffe03f */
[C---:B------:R-:W-:Y:S01]  /*2520*/  ISETP.GT.AND P2, PT, R0.reuse, 0x1, PT ;  /* 0x000000010000780c */ /* 0x040fe20003f44270 */
[----:B------:R-:W-:Y:S02]  /*2530*/  VIADD R3, R3, 0x1 ;  /* 0x0000000103037836 */ /* 0x000fe40000000000 */
[----:B------:R-:W-:Y:S01]  /*2540*/  UISETP.NE.AND UP0, UPT, UR6, 0x3, UPT ;  /* 0x000000030600788c */ /* 0x000fe2000bf05270 */
[----:B------:R-:W-:Y:S02]  /*2550*/  VIADD R0, R0, 0xffffffff ;  /* 0xffffffff00007836 */ /* 0x000fe40000000000 */
[C---:B------:R-:W-:Y:S01]  /*2560*/  ISETP.NE.AND P1, PT, R3.reuse, 0x3, PT ;  /* 0x000000030300780c */ /* 0x040fe20003f25270 */
[----:B------:R-:W-:Y:S02]  /*2570*/  USEL UR7, URZ, 0x1, UP0 ;  /* 0x000000013f077887 */ /* 0x000fe40008000000 */
[----:B------:R-:W-:Y:S01]  /*2580*/  USEL UR6, UR6, URZ, UP0 ;  /* 0x0000003f06067287 */ /* 0x000fe20008000000 */
[----:B------:R-:W-:-:S03]  /*2590*/  SEL R3, R3, RZ, P1 ;  /* 0x000000ff03037207 */ /* 0x000fc60000800000 */
[----:B------:R-:W-:Y:S01]  /*25a0*/  LOP3.LUT R7, R7, UR7, RZ, 0x3c, !PT ;  /* 0x0000000707077c12 */ /* 0x000fe2000f8e3cff */
[----:B------:R-:W-:Y:S07]  /*25b0*/  @P2 BRA `(.L_x_29) ;  /* 0xfffffff400c82947 */ /* 0x000fee000383ffff */
.L_x_22:
[----:B------:R-:W3:Y:S02]  /*25c0*/  LDC R0, c[0x0][0x28c] ;  /* 0x0000a300ff007b82 */ /* 0x000ee40000000800 */
[----:B---3--:R-:W-:-:S13]  /*25d0*/  ISETP.GE.AND P1, PT, R0, 0x1, PT ;  /* 0x000000010000780c */ /* 0x008fda0003f26270 */
[----:B------:R-:W-:Y:S05]  /*25e0*/  @!P1 BRA `(.L_x_30) ;  /* 0x0000000000509947 */ /* 0x000fea0003800000 */
[----:B------:R-:W-:Y:S05]  /*25f0*/  @!P0 BRA `(.L_x_31) ;  /* 0x0000000000048947 */ /* 0x000fea0003800000 */
[----:B------:R-:W-:Y:S01]  /*2600*/  BPT.TRAP 0x1 ;  /* 0x000000040000795c */ /* 0x000fe20000300000 */
.L_x_31:
[----:B------:R-:W-:Y:S01]  /*2610*/  ISETP.NE.AND P0, PT, R23, RZ, PT ;  /* 0x000000ff1700720c */ /* 0x000fe20003f05270 */
[----:B------:R-:W-:Y:S01]  /*2620*/  BSSY B0, `(.L_x_32) ;  /* 0x000000e000007945 */ /* 0x000fe20003800000 */
[----:B------:R-:W-:-:S11]  /*2630*/  ISETP.GT.U32.AND P1, PT, R19, 0x1, PT ;  /* 0x000000011300780c */ /* 0x000fd60003f24070 */
[----:B------:R-:W-:Y:S05]  /*2640*/  @!P0 BRA `(.L_x_33) ;  /* 0x00000000002c8947 */ /* 0x000fea0003800000 */
[----:B------:R-:W-:-:S04]  /*2650*/  UISETP.LT.AND UP0, UPT, UR40, 0x1, UPT ;  /* 0x000000012800788c */ /* 0x000fc8000bf01270 */
[----:B------:R-:W-:-:S04]  /*2660*/  USEL UR6, UR40, 0x1, UP0 ;  /* 0x0000000128067887 */ /* 0x000fc80008000000 */
[----:B------:R-:W-:-:S04]  /*2670*/  UIADD3 UR6, UR39, UR40, -UR6 ;  /* 0x0000002827067290 */ /* 0x000fc8000fffe806 */
[----:B------:R-:W-:-:S04]  /*2680*/  UIMAD.WIDE.U32 UR4, UR6, -0x55555555, URZ ;  /* 0xaaaaaaab060478a5 */ /* 0x000fc8000f8e003f */
[----:B------:R-:W-:-:S04]  /*2690*/  USHF.R.U32.HI UR4, URZ, 0x1, UR5 ;  /* 0x000000013f047899 */ /* 0x000fc80008011605 */
[----:B------:R-:W-:-:S06]  /*26a0*/  UIMAD UR6, UR4, -0x3, UR6 ;  /* 0xfffffffd040678a4 */ /* 0x000fcc000f8e0206 */
[----:B------:R-:W-:-:S04]  /*26b0*/  IMAD.U32 R3, RZ, RZ, UR6 ;  /* 0x00000006ff037e24 */ /* 0x000fc8000f8e00ff */
[----:B------:R-:W-:-:S04]  /*26c0*/  IMAD R0, R3, 0x8, R6 ;  /* 0x0000000803007824 */ /* 0x000fc800078e0206 */
[----:B------:R-:W-:-:S05]  /*26d0*/  VIADD R3, R0, 0x18 ;  /* 0x0000001800037836 */ /* 0x000fca0000000000 */
[----:B------:R-:W-:-:S04]  /*26e0*/  PRMT R3, R22, 0x654, R3 ;  /* 0x0000065416037816 */ /* 0x000fc80000000003 */
[----:B------:R3:W-:Y:S03]  /*26f0*/  SYNCS.ARRIVE.TRANS64.RED.A1T0 RZ, [R3+URZ], RZ ;  /* 0x000000ff03ff79a7 */ /* 0x0007e6000810043f */
.L_x_33:
[----:B------:R-:W-:Y:S05]  /*2700*/  BSYNC B0 ;  /* 0x0000000000007941 */ /* 0x000fea0003800000 */
.L_x_32:
[----:B------:R-:W-:Y:S05]  /*2710*/  @P1 BRA `(.L_x_30) ;  /* 0x0000000000041947 */ /* 0x000fea0003800000 */
[----:B------:R-:W-:Y:S01]  /*2720*/  BPT.TRAP 0x1 ;  /* 0x000000040000795c */ /* 0x000fe20000300000 */
.L_x_30:
[----:B------:R-:W4:Y:S01]  /*2730*/  LDC R6, c[0x0][0x288] ;  /* 0x0000a200ff067b82 */ /* 0x000f220000000800 */
[--C-:B------:R-:W-:Y:S01]  /*2740*/  SHF.R.U32.HI R0, RZ, 0x2, R18.reuse ;  /* 0x00000002ff007819 */ /* 0x100fe20000011612 */
[----:B------:R-:W-:Y:S01]  /*2750*/  UIADD3 UR39, UR40, UR39, URZ ;  /* 0x0000002728277290 */ /* 0x000fe2000fffe03f */
[----:B01----:R-:W-:Y:S01]  /*2760*/  SHF.R.U32.HI R5, RZ, 0x7, R18 ;  /* 0x00000007ff057819 */ /* 0x003fe20000011612 */
[----:B------:R-:W-:Y:S01]  /*2770*/  ULDC UR7, c[0x0][0x284] ;  /* 0x0000a10000077ab9 */ /* 0x000fe20000000800 */
[----:B---3--:R-:W-:Y:S01]  /*2780*/  LOP3.LUT R3, R0, 0x7, RZ, 0xc0, !PT ;  /* 0x0000000700037812 */ /* 0x008fe200078ec0ff */
[----:B------:R-:W-:Y:S01]  /*2790*/  UISETP.GT.U32.AND UP0, UPT, UR39, 0x2, UPT ;  /* 0x000000022700788c */ /* 0x000fe2000bf04070 */
[C---:B------:R-:W-:Y:S01]  /*27a0*/  LOP3.LUT R4, R18.reuse, 0x60, RZ, 0xc0, !PT ;  /* 0x0000006012047812 */ /* 0x040fe200078ec0ff */
[----:B------:R-:W-:Y:S01]  /*27b0*/  UISETP.GE.U32.AND UP1, UPT, UR40, 0x3, UPT ;  /* 0x000000032800788c */ /* 0x000fe2000bf26070 */
[----:B------:R-:W-:Y:S01]  /*27c0*/  LOP3.LUT R0, R5, 0x1, RZ, 0xc0, !PT ;  /* 0x0000000105007812 */ /* 0x000fe200078ec0ff */
[----:B------:R-:W-:Y:S01]  /*27d0*/  UISETP.LT.U32.AND UP0, UPT, UR40, 0x3, UP0 ;  /* 0x000000032800788c */ /* 0x000fe20008701070 */
[----:B------:R-:W-:Y:S01]  /*27e0*/  SHF.R.U32.HI R8, RZ, 0x1, R4 ;  /* 0x00000001ff087819 */ /* 0x000fe20000011604 */
[----:B------:R-:W-:Y:S01]  /*27f0*/  ULDC.64 UR8, c[0x0][0x5d0] ;  /* 0x0001740000087ab9 */ /* 0x000fe20000000a00 */
[----:B------:R-:W-:Y:S01]  /*2800*/  LOP3.LUT R4, R18, 0x3, RZ, 0xc0, !PT ;  /* 0x0000000312047812 */ /* 0x000fe200078ec0ff */
[----:B------:R-:W-:Y:S01]  /*2810*/  IMAD.SHL.U32 R10, R0, 0x40, RZ ;  /* 0x00000040000a7824 */ /* 0x000fe200078e00ff */
[----:B------:R-:W-:Y:S01]  /*2820*/  IADD3 R5, RZ, -R8, -R3 ;  /* 0x80000008ff057210 */ /* 0x000fe20007ffe803 */
[----:B------:R-:W-:Y:S01]  /*2830*/  UIMAD.WIDE.U32 UR4, UR39, -0x55555555, URZ ;  /* 0xaaaaaaab270478a5 */ /* 0x000fe2000f8e003f */
[----:B------:R-:W-:Y:S01]  /*2840*/  SHF.R.S32.HI R13, RZ, 0x1f, R57 ;  /* 0x0000001fff0d7819 */ /* 0x000fe20000011439 */
[----:B------:R-:W-:Y:S01]  /*2850*/  USEL UR6, URZ, 0x1, !UP0 ;  /* 0x000000013f067887 */ /* 0x000fe2000c000000 */
[----:B------:R-:W-:Y:S01]  /*2860*/  LOP3.LUT R75, R10, 0x40, R3, 0xe2, !PT ;  /* 0x000000400a4b7812 */ /* 0x000fe200078ee203 */
[----:B--2---:R-:W-:Y:S01]  /*2870*/  IMAD R59, R0, -0x40, R5 ;  /* 0xffffffc0003b7824 */ /* 0x004fe200078e0205 */
[----:B------:R-:W-:Y:S01]  /*2880*/  SHF.L.U32 R3, R60, 0x5, RZ ;  /* 0x000000053c037819 */ /* 0x000fe200000006ff */
[----:B------:R-:W-:Y:S01]  /*2890*/  IMAD.SHL.U32 R0, R62, 0x100, RZ ;  /* 0x000001003e007824 */ /* 0x000fe200078e00ff */
[----:B------:R-:W-:Y:S01]  /*28a0*/  USHF.R.U32.HI UR4, URZ, 0x1, UR5 ;  /* 0x000000013f047899 */ /* 0x000fe20008011605 */
[----:B----4-:R-:W-:Y:S01]  /*28b0*/  IMAD R10, R4, -0x2, R6 ;  /* 0xfffffffe040a7824 */ /* 0x010fe200078e0206 */
[----:B------:R-:W-:Y:S01]  /*28c0*/  ISETP.GE.AND P0, PT, R3, R6, PT ;  /* 0x000000060300720c */ /* 0x000fe20003f06270 */
[----:B------:R-:W-:Y:S01]  /*28d0*/  IMAD.SHL.U32 R6, R18, 0x2, RZ ;  /* 0x0000000212067824 */ /* 0x000fe200078e00ff */
[----:B------:R-:W-:Y:S01]  /*28e0*/  ULOP3.LUT UR38, UR38, UR6, URZ, 0x3c, !UPT ;  /* 0x0000000626267292 */ /* 0x000fe2000f8e3c3f */
[----:B------:R-:W-:Y:S01]  /*28f0*/  IMAD R4, R13, UR8, RZ ;  /* 0x000000080d047c24 */ /* 0x000fe2000f8e02ff */
[----:B------:R-:W-:Y:S01]  /*2900*/  ISETP.GE.OR P0, PT, R0, UR7, P0 ;  /* 0x0000000700007c0c */ /* 0x000fe20008706670 */
[----:B------:R-:W-:Y:S01]  /*2910*/  IMAD.WIDE R62, R62, 0x100, RZ ;  /* 0x000001003e3e7825 */ /* 0x000fe200078e02ff */
[----:B------:R-:W-:Y:S01]  /*2920*/  LOP3.LUT R6, R3, 0x6, R6, 0xf8, !PT ;  /* 0x0000000603067812 */ /* 0x000fe200078ef806 */
[----:B------:R-:W-:Y:S01]  /*2930*/  UIMAD UR39, UR4, -0x3, UR39 ;  /* 0xfffffffd042778a4 */ /* 0x000fe2000f8e0227 */
[----:B------:R-:W-:Y:S01]  /*2940*/  IADD3 R59, -R0, UR7, R59 ;  /* 0x00000007003b7c10 */ /* 0x000fe2000fffe13b */
[----:B------:R-:W-:Y:S01]  /*2950*/  IMAD R9, R57, UR9, R4 ;  /* 0x0000000939097c24 */ /* 0x000fe2000f8e0204 */
[----:B------:R-:W-:Y:S01]  /*2960*/  SHF.R.S32.HI R7, RZ, 0x1f, R6 ;  /* 0x0000001fff077819 */ /* 0x000fe20000011406 */
[----:B------:R-:W-:Y:S01]  /*2970*/  @UP1 ULOP3.LUT UR38, UR38, 0x1, UR4, 0x78, !UPT ;  /* 0x0000000126261892 */ /* 0x000fe2000f8e7804 */
[----:B------:R-:W-:Y:S01]  /*2980*/  LOP3.LUT R75, R62, R75, R8, 0xfe, !PT ;  /* 0x0000004b3e4b7212 */ /* 0x000fe200078efe08 */
[----:B------:R-:W-:-:S02]  /*2990*/  IMAD.IADD R3, R10, 0x1, -R3 ;  /* 0x000000010a037824 */ /* 0x000fc400078e0a03 */
[----:B------:R-:W-:-:S04]  /*29a0*/  IMAD.WIDE.U32 R4, R57, UR8, R6 ;  /* 0x0000000839047c25 */ /* 0x000fc8000f8e0006 */
[----:B------:R-:W-:Y:S02]  /*29b0*/  IMAD.IADD R9, R5, 0x1, R9 ;  /* 0x0000000105097824 */ /* 0x000fe400078e0209 */
[----:B------:R-:W-:Y:S02]  /*29c0*/  IMAD.MOV.U32 R0, RZ, RZ, -0x1 ;  /* 0xffffffffff007424 */ /* 0x000fe400078e00ff */
[----:B------:R-:W-:Y:S01]  /*29d0*/  IMAD.MOV.U32 R8, RZ, RZ, R4 ;  /* 0x000000ffff087224 */ /* 0x000fe200078e0004 */
[----:B------:R-:W-:Y:S06]  /*29e0*/  @P0 BRA `(.L_x_34) ;  /* 0x0000002400940947 */ /* 0x000fec0003800000 */
[----:B------:R-:W0:Y:S01]  /*29f0*/  LDC.64 R4, c[0x0][0x5c8] ;  /* 0x00017200ff047b82 */ /* 0x000e220000000a00 */
[----:B-----5:R-:W-:Y:S01]  /*2a00*/  FSETP.NEU.AND P1, PT, R58, RZ, PT ;  /* 0x000000ff3a00720b */ /* 0x020fe20003f2d000 */
[----:B------:R-:W-:Y:S01]  /*2a10*/  BSSY B0, `(.L_x_34) ;  /* 0x0000262000007945 */ /* 0x000fe20003800000 */
[----:B------:R-:W-:-:S04]  /*2a20*/  ISETP.GT.AND P3, PT, R59, RZ, PT ;  /* 0x000000ff3b00720c */ /* 0x000fc80003f64270 */
[----:B------:R-:W-:Y:S01]  /*2a30*/  ISETP.GT.AND P0, PT, R3, RZ, P3 ;  /* 0x000000ff0300720c */ /* 0x000fe20001f04270 */
[-C--:B0-----:R-:W-:Y:S02]  /*2a40*/  IMAD R10, R63, R4.reuse, RZ ;  /* 0x000000043f0a7224 */ /* 0x081fe400078e02ff */
[----:B------:R-:W-:-:S04]  /*2a50*/  IMAD.WIDE.U32 R66, R75, R4, R8 ;  /* 0x000000044b427225 */ /* 0x000fc800078e0008 */
[----:B------:R-:W-:-:S04]  /*2a60*/  IMAD R9, R75, R5, R10 ;  /* 0x000000054b097224 */ /* 0x000fc800078e020a */
[----:B------:R-:W-:Y:S01]  /*2a70*/  IMAD.IADD R77, R67, 0x1, R9 ;  /* 0x00000001434d7824 */ /* 0x000fe200078e0209 */
[----:B------:R-:W-:Y:S06]  /*2a80*/  @!P1 BRA `(.L_x_35) ;  /* 0x0000001800d89947 */ /* 0x000fec0003800000 */
[----:B------:R-:W0:Y:S01]  /*2a90*/  LDC.64 R10, c[0x0][0x5b8] ;  /* 0x00016e00ff0a7b82 */ /* 0x000e220000000a00 */
[----:B------:R-:W-:-:S07]  /*2aa0*/  ULDC.64 UR4, c[0x0][0x5c0] ;  /* 0x0001700000047ab9 */ /* 0x000fce0000000a00 */
[----:B------:R-:W1:Y:S08]  /*2ab0*/  LDC.64 R20, c[0x0][0x5b0] ;  /* 0x00016c00ff147b82 */ /* 0x000e700000000a00 */
[----:B------:R-:W2:Y:S01]  /*2ac0*/  LDC.64 R8, c[0x0][0x5a8] ;  /* 0x00016a00ff087b82 */ /* 0x000ea20000000a00 */
[-C--:B0-----:R-:W-:Y:S02]  /*2ad0*/  IMAD R12, R13, R10.reuse, RZ ;  /* 0x0000000a0d0c7224 */ /* 0x081fe400078e02ff */
[----:B------:R-:W-:-:S04]  /*2ae0*/  IMAD.WIDE.U32 R14, R57, R10, R6 ;  /* 0x0000000a390e7225 */ /* 0x000fc800078e0006 */
[----:B------:R-:W-:Y:S02]  /*2af0*/  IMAD R67, R57, R11, R12 ;  /* 0x0000000b39437224 */ /* 0x000fe400078e020c */
[----:B-1----:R-:W-:Y:S02]  /*2b00*/  IMAD R12, R63, R20, RZ ;  /* 0x000000143f0c7224 */ /* 0x002fe400078e02ff */
[----:B------:R-:W-:Y:S02]  /*2b10*/  IMAD.IADD R13, R15, 0x1, R67 ;  /* 0x000000010f0d7824 */ /* 0x000fe400078e0243 */
[----:B------:R-:W-:Y:S02]  /*2b20*/  IMAD R73, R75, R21, R12 ;  /* 0x000000154b497224 */ /* 0x000fe400078e020c */
[----:B------:R-:W-:-:S04]  /*2b30*/  IMAD.MOV.U32 R12, RZ, RZ, R14 ;  /* 0x000000ffff0c7224 */ /* 0x000fc800078e000e */
[----:B------:R-:W-:-:S04]  /*2b40*/  IMAD.WIDE.U32 R60, R75, R20, R12 ;  /* 0x000000144b3c7225 */ /* 0x000fc800078e000c */
[----:B------:R-:W-:Y:S01]  /*2b50*/  IMAD.IADD R11, R61, 0x1, R73 ;  /* 0x000000013d0b7824 */ /* 0x000fe200078e0249 */
[----:B--2---:R-:W-:-:S04]  /*2b60*/  LEA R64, P1, R60, R8, 0x1 ;  /* 0x000000083c407211 */ /* 0x004fc800078208ff */
[----:B------:R-:W-:-:S05]  /*2b70*/  LEA.HI.X R65, R60, R9, R11, 0x1, P1 ;  /* 0x000000093c417211 */ /* 0x000fca00008f0c0b */
[----:B------:R0:W2:Y:S01]  /*2b80*/  @P0 LDG.E.LTC128B.U16 R11, desc[UR36][R64.64] ;  /* 0x00000024400b0981 */ /* 0x0000a2000c1e1520 */
[----:B------:R-:W-:Y:S01]  /*2b90*/  LEA R60, P1, R66, UR4, 0x1 ;  /* 0x00000004423c7c11 */ /* 0x000fe2000f8208ff */
[----:B------:R-:W-:Y:S01]  /*2ba0*/  IMAD.WIDE.U32 R68, R75, R20, R6 ;  /* 0x000000144b447225 */ /* 0x000fe200078e0006 */
[----:B------:R-:W-:Y:S03]  /*2bb0*/  BSSY B1, `(.L_x_36) ;  /* 0x0000011000017945 */ /* 0x000fe60003800000 */
[----:B------:R-:W-:Y:S02]  /*2bc0*/  IMAD.IADD R69, R73, 0x1, R69 ;  /* 0x0000000149457824 */ /* 0x000fe400078e0245 */
[----:B------:R-:W-:-:S04]  /*2bd0*/  IMAD.WIDE.U32 R70, R57, R10, R68 ;  /* 0x0000000a39467225 */ /* 0x000fc800078e0044 */
[----:B0-----:R-:W-:Y:S01]  /*2be0*/  IMAD.SHL.U32 R64, R20, 0x8, RZ ;  /* 0x0000000814407824 */ /* 0x001fe200078e00ff */
[----:B------:R-:W-:Y:S01]  /*2bf0*/  LEA R68, P2, R70, R8, 0x1 ;  /* 0x0000000846447211 */ /* 0x000fe200078408ff */
[----:B--2---:R-:W-:-:S05]  /*2c00*/  HADD2.F32 R61, -RZ, R11.H0_H0 ;  /* 0x2000000bff3d7230 */ /* 0x004fca0000004100 */
[----:B------:R-:W-:-:S04]  /*2c10*/  FMUL R61, R61, R58 ;  /* 0x0000003a3d3d7220 */ /* 0x000fc80000400000 */
[----:B------:R-:W-:Y:S01]  /*2c20*/  FFMA R61, R40, R56, R61 ;  /* 0x00000038283d7223 */ /* 0x000fe2000000003d */
[----:B------:R-:W-:-:S04]  /*2c30*/  IMAD.IADD R40, R67, 0x1, R71 ;  /* 0x0000000143287824 */ /* 0x000fc800078e0247 */
[----:B------:R-:W-:Y:S02]  /*2c40*/  F2FP.F16.F32.PACK_AB R65, RZ, R61 ;  /* 0x0000003dff41723e */ /* 0x000fe400000000ff */
[----:B------:R-:W-:Y:S02]  /*2c50*/  LEA.HI.X R61, R66, UR5, R77, 0x1, P1 ;  /* 0x00000005423d7c11 */ /* 0x000fe400088f0c4d */
[----:B------:R-:W-:Y:S02]  /*2c60*/  ISETP.GT.AND P1, PT, R3, 0x1, P3 ;  /* 0x000000010300780c */ /* 0x000fe40001f24270 */
[----:B------:R-:W-:Y:S01]  /*2c70*/  LEA.HI.X R69, R70, R9, R40, 0x1, P2 ;  /* 0x0000000946457211 */ /* 0x000fe200010f0c28 */
[----:B------:R0:W-:Y:S02]  /*2c80*/  @P0 STG.E.U16 desc[UR36][R60.64], R65 ;  /* 0x000000413c000986 */ /* 0x0001e4000c101524 */
[----:B0-----:R-:W-:-:S08]  /*2c90*/  SHF.L.U64.HI R65, R20, 0x3, R21 ;  /* 0x0000000314417819 */ /* 0x001fd00000010215 */
[----:B------:R-:W-:Y:S05]  /*2ca0*/  @!P1 BRA `(.L_x_37) ;  /* 0x0000000000049947 */ /* 0x000fea0003800000 */
[----:B------:R0:W5:Y:S02]  /*2cb0*/  LDG.E.LTC128B.U16 R11, desc[UR36][R68.64+0x2] ;  /* 0x00000224440b7981 */ /* 0x000164000c1e1520 */
.L_x_37:
[----:B------:R-:W-:Y:S05]  /*2cc0*/  BSYNC B1 ;  /* 0x0000000000017941 */ /* 0x000fea0003800000 */
.L_x_36:
[----:B-----5:R-:W-:Y:S01]  /*2cd0*/  HADD2.F32 R71, -RZ, R11.H0_H0 ;  /* 0x2000000bff477230 */ /* 0x020fe20000004100 */
[----:B------:R-:W-:Y:S01]  /*2ce0*/  ISETP.GT.AND P0, PT, R59, 0x8, PT ;  /* 0x000000083b00780c */ /* 0x000fe20003f04270 */
[----:B------:R-:W-:-:S04]  /*2cf0*/  IMAD.WIDE.U32 R76, R75, R20, R64 ;  /* 0x000000144b4c7225 */ /* 0x000fc800078e0040 */
[----:B------:R-:W-:Y:S01]  /*2d00*/  FMUL R40, R71, R58 ;  /* 0x0000003a47287220 */ /* 0x000fe20000400000 */
[----:B------:R-:W-:Y:S01]  /*2d10*/  IMAD.IADD R71, R73, 0x1, R77 ;  /* 0x0000000149477824 */ /* 0x000fe200078e024d */
[----:B------:R-:W-:Y:S02]  /*2d20*/  ISETP.GT.AND P2, PT, R3, RZ, P0 ;  /* 0x000000ff0300720c */ /* 0x000fe40000744270 */
[----:B------:R-:W-:Y:S01]  /*2d30*/  FFMA R40, R41, R56, R40 ;  /* 0x0000003829287223 */ /* 0x000fe20000000028 */
[----:B------:R-:W-:-:S04]  /*2d40*/  IADD3 R41, P4, R14, R76, RZ ;  /* 0x0000004c0e297210 */ /* 0x000fc80007f9e0ff */
[----:B------:R-:W-:Y:S01]  /*2d50*/  F2FP.F16.F32.PACK_AB R40, RZ, R40 ;  /* 0x00000028ff28723e */ /* 0x000fe200000000ff */
[----:B------:R-:W-:Y:S01]  /*2d60*/  IMAD.X R66, R71, 0x1, R13, P4 ;  /* 0x0000000147427824 */ /* 0x000fe200020e060d */
[----:B------:R-:W-:-:S04]  /*2d70*/  LEA R72, P4, R41, R8, 0x1 ;  /* 0x0000000829487211 */ /* 0x000fc800078808ff */
[--C-:B------:R-:W-:Y:S02]  /*2d80*/  LEA.HI.X R73, R41, R9, R66.reuse, 0x1, P4 ;  /* 0x0000000929497211 */ /* 0x100fe400020f0c42 */
[----:B------:R-:W-:Y:S02]  /*2d90*/  PRMT R66, R40, 0x7610, R66 ;  /* 0x0000761028427816 */ /* 0x000fe40000000042 */
[----:B------:R-:W-:-:S03]  /*2da0*/  PRMT R40, R11, 0x7610, R40 ;  /* 0x000076100b287816 */ /* 0x000fc60000000028 */
[----:B------:R1:W-:Y:S04]  /*2db0*/  @P1 STG.E.U16 desc[UR36][R60.64+0x2], R66 ;  /* 0x000002423c001986 */ /* 0x0003e8000c101524 */
[----:B------:R2:W3:Y:S01]  /*2dc0*/  @P2 LDG.E.LTC128B.U16 R40, desc[UR36][R72.64] ;  /* 0x0000002448282981 */ /* 0x0004e2000c1e1520 */
[----:B------:R-:W-:Y:S01]  /*2dd0*/  IMAD.SHL.U32 R11, R4, 0x10, RZ ;  /* 0x00000010040b7824 */ /* 0x000fe200078e00ff */
[----:B------:R-:W-:Y:S01]  /*2de0*/  IADD3 R76, P1, R6, R76, RZ ;  /* 0x0000004c064c7210 */ /* 0x000fe20007f3e0ff */
[----:B------:R-:W-:Y:S03]  /*2df0*/  BSSY B1, `(.L_x_38) ;  /* 0x0000011000017945 */ /* 0x000fe60003800000 */
[----:B------:R-:W-:Y:S01]  /*2e00*/  IADD3 R70, P4, R11, R60, RZ ;  /* 0x0000003c0b467210 */ /* 0x000fe20007f9e0ff */
[----:B------:R-:W-:Y:S01]  /*2e10*/  IMAD.X R77, R7, 0x1, R71, P1 ;  /* 0x00000001074d7824 */ /* 0x000fe200008e0647 */
[----:B------:R-:W-:Y:S01]  /*2e20*/  ISETP.GT.AND P1, PT, R3, 0x1, P0 ;  /* 0x000000010300780c */ /* 0x000fe20000724270 */
[----:B------:R-:W-:-:S04]  /*2e30*/  IMAD.WIDE.U32 R76, R57, R10, R76 ;  /* 0x0000000a394c7225 */ /* 0x000fc800078e004c */
[----:B-1----:R-:W-:Y:S01]  /*2e40*/  IMAD.IADD R66, R67, 0x1, R77 ;  /* 0x0000000143427824 */ /* 0x002fe200078e024d */
[----:B--2---:R-:W-:-:S04]  /*2e50*/  LEA R72, P5, R76, R8, 0x1 ;  /* 0x000000084c487211 */ /* 0x004fc800078a08ff */
[----:B------:R-:W-:Y:S01]  /*2e60*/  LEA.HI.X R73, R76, R9, R66, 0x1, P5 ;  /* 0x000000094c497211 */ /* 0x000fe200028f0c42 */
[----:B---3--:R-:W-:-:S05]  /*2e70*/  HADD2.F32 R41, -RZ, R40.H0_H0 ;  /* 0x20000028ff297230 */ /* 0x008fca0000004100 */
[----:B------:R-:W-:-:S04]  /*2e80*/  FMUL R41, R41, R58 ;  /* 0x0000003a29297220 */ /* 0x000fc80000400000 */
[----:B------:R-:W-:Y:S01]  /*2e90*/  FFMA R42, R42, R56, R41 ;  /* 0x000000382a2a7223 */ /* 0x000fe20000000029 */
[----:B------:R-:W-:-:S04]  /*2ea0*/  SHF.L.U64.HI R41, R4, 0x4, R5 ;  /* 0x0000000404297819 */ /* 0x000fc80000010205 */
[----:B------:R-:W-:Y:S01]  /*2eb0*/  F2FP.F16.F32.PACK_AB R42, RZ, R42 ;  /* 0x0000002aff2a723e */ /* 0x000fe200000000ff */
[----:B------:R-:W-:-:S05]  /*2ec0*/  IMAD.X R71, R41, 0x1, R61, P4 ;  /* 0x0000000129477824 */ /* 0x000fca00020e063d */
[----:B------:R1:W-:Y:S01]  /*2ed0*/  @P2 STG.E.U16 desc[UR36][R70.64], R42 ;  /* 0x0000002a46002986 */ /* 0x0003e2000c101524 */
[----:B------:R-:W-:Y:S05]  /*2ee0*/  @!P1 BRA `(.L_x_39) ;  /* 0x0000000000049947 */ /* 0x000fea0003800000 */
[----:B------:R2:W5:Y:S02]  /*2ef0*/  LDG.E.LTC128B.U16 R40, desc[UR36][R72.64+0x2] ;  /* 0x0000022448287981 */ /* 0x000564000c1e1520 */
.L_x_39:
[----:B------:R-:W-:Y:S05]  /*2f00*/  BSYNC B1 ;  /* 0x0000000000017941 */ /* 0x000fea0003800000 */
.L_x_38:
[----:B-----5:R-:W-:Y:S01]  /*2f10*/  HADD2.F32 R77, -RZ, R40.H0_H0 ;  /* 0x20000028ff4d7230 */ /* 0x020fe20000004100 */
[----:B------:R-:W-:Y:S01]  /*2f20*/  ISETP.GT.AND P2, PT, R3, 0x8, P3 ;  /* 0x000000080300780c */ /* 0x000fe20001f44270 */
[----:B------:R-:W-:Y:S03]  /*2f30*/  BSSY B1, `(.L_x_40) ;  /* 0x000000a000017945 */ /* 0x000fe60003800000 */
[----:B-1----:R-:W-:-:S04]  /*2f40*/  FMUL R42, R77, R58 ;  /* 0x0000003a4d2a7220 */ /* 0x002fc80000400000 */
[----:B------:R-:W-:Y:S01]  /*2f50*/  FFMA R42, R43, R56, R42 ;  /* 0x000000382b2a7223 */ /* 0x000fe2000000002a */
[----:B------:R-:W-:-:S04]  /*2f60*/  @P1 IMAD.MOV.U32 R43, RZ, RZ, R71 ;  /* 0x000000ffff2b1224 */ /* 0x000fc800078e0047 */
[----:B------:R-:W-:-:S04]  /*2f70*/  F2FP.F16.F32.PACK_AB R42, RZ, R42 ;  /* 0x0000002aff2a723e */ /* 0x000fc800000000ff */
[----:B------:R-:W-:Y:S01]  /*2f80*/  PRMT R66, R42, 0x7610, R66 ;  /* 0x000076102a427816 */ /* 0x000fe20000000042 */
[----:B------:R-:W-:-:S05]  /*2f90*/  @P1 IMAD.MOV.U32 R42, RZ, RZ, R70 ;  /* 0x000000ffff2a1224 */ /* 0x000fca00078e0046 */
[----:B------:R1:W-:Y:S01]  /*2fa0*/  @P1 STG.E.U16 desc[UR36][R42.64+0x2], R66 ;  /* 0x000002422a001986 */ /* 0x0003e2000c101524 */
[----:B------:R-:W-:Y:S05]  /*2fb0*/  @!P2 BRA `(.L_x_41) ;  /* 0x000000000004a947 */ /* 0x000fea0003800000 */
[----:B------:R3:W5:Y:S02]  /*2fc0*/  LDG.E.LTC128B.U16 R40, desc[UR36][R68.64+0x10] ;  /* 0x0000102444287981 */ /* 0x000764000c1e1520 */
.L_x_41:
[----:B------:R-:W-:Y:S05]  /*2fd0*/  BSYNC B1 ;  /* 0x0000000000017941 */ /* 0x000fea0003800000 */
.L_x_40:
[----:B-1---5:R-:W-:Y:S01]  /*2fe0*/  HADD2.F32 R43, -RZ, R40.H0_H0 ;  /* 0x20000028ff2b7230 */ /* 0x022fe20000004100 */
[----:B------:R-:W-:Y:S01]  /*2ff0*/  ISETP.GT.AND P1, PT, R3, 0x9, P3 ;  /* 0x000000090300780c */ /* 0x000fe20001f24270 */
[----:B------:R-:W-:Y:S01]  /*3000*/  @P2 IMAD.MOV.U32 R42, RZ, RZ, R60 ;  /* 0x000000ffff2a2224 */ /* 0x000fe200078e003c */
[----:B------:R-:W-:Y:S02]  /*3010*/  BSSY B1, `(.L_x_42) ;  /* 0x0000009000017945 */ /* 0x000fe40003800000 */
[----:B------:R-:W-:-:S04]  /*3020*/  FMUL R43, R43, R58 ;  /* 0x0000003a2b2b7220 */ /* 0x000fc80000400000 */
[----:B------:R-:W-:-:S05]  /*3030*/  FFMA R43, R44, R56, R43 ;  /* 0x000000382c2b7223 */ /* 0x000fca000000002b */
[----:B------:R-:W-:-:S04]  /*3040*/  F2FP.F16.F32.PACK_AB R43, RZ, R43 ;  /* 0x0000002bff2b723e */ /* 0x000fc800000000ff */
[----:B------:R-:W-:Y:S01]  /*3050*/  PRMT R44, R43, 0x7610, R44 ;  /* 0x000076102b2c7816 */ /* 0x000fe2000000002c */
[----:B------:R-:W-:-:S05]  /*3060*/  @P2 IMAD.MOV.U32 R43, RZ, RZ, R61 ;  /* 0x000000ffff2b2224 */ /* 0x000fca00078e003d */
[----:B------:R1:W-:Y:S01]  /*3070*/  @P2 STG.E.U16 desc[UR36][R42.64+0x10], R44 ;  /* 0x0000102c2a002986 */ /* 0x0003e2000c101524 */
[----:B------:R-:W-:Y:S05]  /*3080*/  @!P1 BRA `(.L_x_43) ;  /* 0x0000000000049947 */ /* 0x000fea0003800000 */
[----:B------:R4:W5:Y:S02]  /*3090*/  LDG.E.LTC128B.U16 R40, desc[UR36][R68.64+0x12] ;  /* 0x0000122444287981 */ /* 0x000964000c1e1520 */
.L_x_43:
[----:B------:R-:W-:Y:S05]  /*30a0*/  BSYNC B1 ;  /* 0x0000000000017941 */ /* 0x000fea0003800000 */
.L_x_42:
[----:B-1---5:R-:W-:Y:S01]  /*30b0*/  HADD2.F32 R43, -RZ, R40.H0_H0 ;  /* 0x20000028ff2b7230 */ /* 0x022fe20000004100 */
[----:B------:R-:W-:Y:S01]  /*30c0*/  ISETP.GT.AND P2, PT, R3, 0x8, P0 ;  /* 0x000000080300780c */ /* 0x000fe20000744270 */
[----:B------:R-:W-:Y:S03]  /*30d0*/  BSSY B1, `(.L_x_44) ;  /* 0x000000a000017945 */ /* 0x000fe60003800000 */
[----:B------:R-:W-:Y:S01]  /*30e0*/  FMUL R42, R43, R58 ;  /* 0x0000003a2b2a7220 */ /* 0x000fe20000400000 */
[----:B------:R-:W-:-:S03]  /*30f0*/  @P1 IMAD.MOV.U32 R43, RZ, RZ, R61 ;  /* 0x000000ffff2b1224 */ /* 0x000fc600078e003d */
[----:B------:R-:W-:-:S05]  /*3100*/  FFMA R42, R45, R56, R42 ;  /* 0x000000382d2a7223 */ /* 0x000fca000000002a */
[----:B------:R-:W-:-:S04]  /*3110*/  F2FP.F16.F32.PACK_AB R42, RZ, R42 ;  /* 0x0000002aff2a723e */ /* 0x000fc800000000ff */
[----:B------:R-:W-:Y:S01]  /*3120*/  PRMT R44, R42, 0x7610, R44 ;  /* 0x000076102a2c7816 */ /* 0x000fe2000000002c */
[----:B------:R-:W-:-:S05]  /*3130*/  @P1 IMAD.MOV.U32 R42, RZ, RZ, R60 ;  /* 0x000000ffff2a1224 */ /* 0x000fca00078e003c */
[----:B------:R1:W-:Y:S01]  /*3140*/  @P1 STG.E.U16 desc[UR36][R42.64+0x12], R44 ;  /* 0x0000122c2a001986 */ /* 0x0003e2000c101524 */
[----:B------:R-:W-:Y:S05]  /*3150*/  @!P2 BRA `(.L_x_45) ;  /* 0x000000000004a947 */ /* 0x000fea0003800000 */
[----:B------:R0:W5:Y:S02]  /*3160*/  LDG.E.LTC128B.U16 R40, desc[UR36][R72.64+0x10] ;  /* 0x0000102448287981 */ /* 0x000164000c1e1520 */
.L_x_45:
[----:B------:R-:W-:Y:S05]  /*3170*/  BSYNC B1 ;  /* 0x0000000000017941 */ /* 0x000fea0003800000 */
.L_x_44:
        /* <DEDUP_REMOVED lines=12> */
.L_x_47:
[----:B------:R-:W-:Y:S05]  /*3240*/  BSYNC B1 ;  /* 0x0000000000017941 */ /* 0x000fea0003800000 */
.L_x_46:
        /* <DEDUP_REMOVED lines=12> */
.L_x_49:
[----:B------:R-:W-:Y:S05]  /*3310*/  BSYNC B1 ;  /* 0x0000000000017941 */ /* 0x000fea0003800000 */
.L_x_48:
[----:B-1---5:R-:W-:Y:S01]  /*3320*/  HADD2.F32 R43, -RZ, R40.H0_H0 ;  /* 0x20000028ff2b7230 */ /* 0x022fe20000004100 */
[----:B------:R-:W-:Y:S01]  /*3330*/  ISETP.GT.AND P1, PT, R3, 0x11, P3 ;  /* 0x000000110300780c */ /* 0x000fe20001f24270 */
[----:B------:R-:W-:Y:S01]  /*3340*/  @P2 IMAD.MOV.U32 R42, RZ, RZ, R60 ;  /* 0x000000ffff2a2224 */ /* 0x000fe200078e003c */
[----:B------:R-:W-:Y:S02]  /*3350*/  BSSY B1, `(.L_x_50) ;  /* 0x0000009000017945 */ /* 0x000fe40003800000 */
[----:B------:R-:W-:-:S04]  /*3360*/  FMUL R43, R43, R58 ;  /* 0x0000003a2b2b7220 */ /* 0x000fc80000400000 */
[----:B------:R-:W-:-:S05]  /*3370*/  FFMA R43, R48, R56, R43 ;  /* 0x00000038302b7223 */ /* 0x000fca000000002b */
[----:B------:R-:W-:-:S04]  /*3380*/  F2FP.F16.F32.PACK_AB R43, RZ, R43 ;  /* 0x0000002bff2b723e */ /* 0x000fc800000000ff */
[----:B------:R-:W-:Y:S02]  /*3390*/  PRMT R44, R43, 0x7610, R44 ;  /* 0x000076102b2c7816 */ /* 0x000fe4000000002c */
[----:B------:R-:W-:-:S05]  /*33a0*/  @P2 MOV R43, R61 ;  /* 0x0000003d002b2202 */ /* 0x000fca0000000f00 */
[----:B------:R1:W-:Y:S01]  /*33b0*/  @P2 STG.E.U16 desc[UR36][R42.64+0x20], R44 ;  /* 0x0000202c2a002986 */ /* 0x0003e2000c101524 */
[----:B------:R-:W-:Y:S05]  /*33c0*/  @!P1 BRA `(.L_x_51) ;  /* 0x0000000000049947 */ /* 0x000fea0003800000 */
[----:B------:R0:W5:Y:S02]  /*33d0*/  LDG.E.LTC128B.U16 R40, desc[UR36][R68.64+0x22] ;  /* 0x0000222444287981 */ /* 0x000164000c1e1520 */
.L_x_51:
[----:B------:R-:W-:Y:S05]  /*33e0*/  BSYNC B1 ;  /* 0x0000000000017941 */ /* 0x000fea0003800000 */
.L_x_50:
        /* <DEDUP_REMOVED lines=12> */
.L_x_53:
[----:B------:R-:W-:Y:S05]  /*34b0*/  BSYNC B1 ;  /* 0x0000000000017941 */ /* 0x000fea0003800000 */
.L_x_52:
        /* <DEDUP_REMOVED lines=12> */
.L_x_55:
[----:B------:R-:W-:Y:S05]  /*3580*/  BSYNC B1 ;  /* 0x0000000000017941 */ /* 0x000fea0003800000 */
.L_x_54:
        /* <DEDUP_REMOVED lines=12> */
.L_x_57:
[----:B------:R-:W-:Y:S05]  /*3650*/  BSYNC B1 ;  /* 0x0000000000017941 */ /* 0x000fea0003800000 */
.L_x_56:
        /* <DEDUP_REMOVED lines=12> */
.L_x_59:
[----:B------:R-:W-:Y:S05]  /*3720*/  BSYNC B1 ;  /* 0x0000000000017941 */ /* 0x000fea0003800000 */
.L_x_58:
        /* <DEDUP_REMOVED lines=12> */
.L_x_61:
[----:B------:R-:W-:Y:S05]  /*37f0*/  BSYNC B1 ;  /* 0x0000000000017941 */ /* 0x000fea0003800000 */
.L_x_60:
[----:B-1---5:R-:W-:Y:S01]  /*3800*/  HADD2.F32 R43, -RZ, R40.H0_H0 ;  /* 0x20000028ff2b7230 */ /* 0x022fe20000004100 */
[----:B------:R-:W-:Y:S01]  /*3810*/  ISETP.GT.AND P1, PT, R3, 0x19, P0 ;  /* 0x000000190300780c */ /* 0x000fe20000724270 */
[----:B------:R-:W-:Y:S01]  /*3820*/  @P2 IMAD.MOV.U32 R42, RZ, RZ, R70 ;  /* 0x000000ffff2a2224 */ /* 0x000fe200078e0046 */
[----:B------:R-:W-:Y:S01]  /*3830*/  IADD3 R75, P0, R75, 0x80, RZ ;  /* 0x000000804b4b7810 */ /* 0x000fe20007f1e0ff */
[----:B------:R-:W-:Y:S01]  /*3840*/  BSSY B1, `(.L_x_62) ;  /* 0x000000a000017945 */ /* 0x000fe20003800000 */
[----:B------:R-:W-:-:S03]  /*3850*/  FMUL R43, R43, R58 ;  /* 0x0000003a2b2b7220 */ /* 0x000fc60000400000 */
[----:B------:R-:W-:Y:S02]  /*3860*/  IMAD.X R63, RZ, RZ, R63, P0 ;  /* 0x000000ffff3f7224 */ /* 0x000fe400000e063f */
[----:B------:R-:W-:-:S05]  /*3870*/  FFMA R43, R54, R56, R43 ;  /* 0x00000038362b7223 */ /* 0x000fca000000002b */
[----:B------:R-:W-:-:S04]  /*3880*/  F2FP.F16.F32.PACK_AB R43, RZ, R43 ;  /* 0x0000002bff2b723e */ /* 0x000fc800000000ff */
[----:B------:R-:W-:Y:S01]  /*3890*/  PRMT R44, R43, 0x7610, R44 ;  /* 0x000076102b2c7816 */ /* 0x000fe2000000002c */
[----:B------:R-:W-:-:S05]  /*38a0*/  @P2 IMAD.MOV.U32 R43, RZ, RZ, R71 ;  /* 0x000000ffff2b2224 */ /* 0x000fca00078e0047 */
[----:B------:R1:W-:Y:S01]  /*38b0*/  @P2 STG.E.U16 desc[UR36][R42.64+0x30], R44 ;  /* 0x0000302c2a002986 */ /* 0x0003e2000c101524 */
[----:B------:R-:W-:Y:S05]  /*38c0*/  @!P1 BRA `(.L_x_63) ;  /* 0x0000000000049947 */ /* 0x000fea0003800000 */
[----:B------:R0:W5:Y:S02]  /*38d0*/  LDG.E.LTC128B.U16 R40, desc[UR36][R72.64+0x32] ;  /* 0x0000322448287981 */ /* 0x000164000c1e1520 */
.L_x_63:
[----:B------:R-:W-:Y:S05]  /*38e0*/  BSYNC B1 ;  /* 0x0000000000017941 */ /* 0x000fea0003800000 */
.L_x_62:
[----:B-1---5:R-:W-:Y:S01]  /*38f0*/  HADD2.F32 R43, -RZ, R40.H0_H0 ;  /* 0x20000028ff2b7230 */ /* 0x022fe20000004100 */
[----:B------:R-:W-:Y:S01]  /*3900*/  ISETP.GT.AND P0, PT, R59, 0x80, PT ;  /* 0x000000803b00780c */ /* 0x000fe20003f04270 */
[----:B------:R-:W-:-:S03]  /*3910*/  IMAD R42, R63, R20, RZ ;  /* 0x000000143f2a7224 */ /* 0x000fc600078e02ff */
[----:B------:R-:W-:Y:S01]  /*3920*/  FMUL R44, R43, R58 ;  /* 0x0000003a2b2c7220 */ /* 0x000fe20000400000 */
[----:B------:R-:W-:Y:S01]  /*3930*/  IMAD R53, R75, R21, R42 ;  /* 0x000000154b357224 */ /* 0x000fe200078e022a */
[----:B------:R-:W-:Y:S01]  /*3940*/  ISETP.GT.AND P3, PT, R3, RZ, P0 ;  /* 0x000000ff0300720c */ /* 0x000fe20000764270 */
[----:B------:R-:W-:-:S04]  /*3950*/  IMAD.WIDE.U32 R42, R75, R20, R12 ;  /* 0x000000144b2a7225 */ /* 0x000fc800078e000c */
[----:B------:R-:W-:Y:S01]  /*3960*/  FFMA R55, R55, R56, R44 ;  /* 0x0000003837377223 */ /* 0x000fe2000000002c */
[----:B------:R-:W-:Y:S01]  /*3970*/  IMAD.IADD R21, R43, 0x1, R53 ;  /* 0x000000012b157824 */ /* 0x000fe200078e0235 */
[----:B------:R-:W-:-:S03]  /*3980*/  LEA R44, P2, R42, R8, 0x1 ;  /* 0x000000082a2c7211 */ /* 0x000fc600078408ff */
[----:B------:R-:W-:Y:S02]  /*3990*/  F2FP.F16.F32.PACK_AB R55, RZ, R55 ;  /* 0x00000037ff37723e */ /* 0x000fe400000000ff */
[----:B------:R-:W-:-:S03]  /*39a0*/  LEA.HI.X R45, R42, R9, R21, 0x1, P2 ;  /* 0x000000092a2d7211 */ /* 0x000fc600010f0c15 */
[----:B------:R1:W-:Y:S04]  /*39b0*/  @P1 STG.E.U16 desc[UR36][R70.64+0x32], R55 ;  /* 0x0000323746001986 */ /* 0x0003e8000c101524 */
[----:B------:R-:W2:Y:S01]  /*39c0*/  @P3 LDG.E.LTC128B.U16 R40, desc[UR36][R44.64] ;  /* 0x000000242c283981 */ /* 0x000ea2000c1e1520 */
[----:B------:R-:W-:Y:S01]  /*39d0*/  IMAD.WIDE.U32 R42, R75, R20, R6 ;  /* 0x000000144b2a7225 */ /* 0x000fe200078e0006 */
[C---:B------:R-:W-:Y:S01]  /*39e0*/  SHF.L.U64.HI R51, R4.reuse, 0x8, R5 ;  /* 0x0000000804337819 */ /* 0x040fe20000010205 */
[----:B------:R-:W-:Y:S01]  /*39f0*/  BSSY B1, `(.L_x_64) ;  /* 0x0000011000017945 */ /* 0x000fe20003800000 */
[----:B------:R-:W-:Y:S01]  /*3a00*/  ISETP.GT.AND P2, PT, R3, 0x1, P0 ;  /* 0x000000010300780c */ /* 0x000fe20000744270 */
[----:B------:R-:W-:Y:S02]  /*3a10*/  IMAD.IADD R43, R53, 0x1, R43 ;  /* 0x00000001352b7824 */ /* 0x000fe400078e022b */
[----:B------:R-:W-:-:S02]  /*3a20*/  IMAD.SHL.U32 R49, R4, 0x100, RZ ;  /* 0x0000010004317824 */ /* 0x000fc400078e00ff */
[----:B------:R-:W-:-:S03]  /*3a30*/  IMAD.WIDE.U32 R46, R57, R10, R42 ;  /* 0x0000000a392e7225 */ /* 0x000fc600078e002a */
[----:B------:R-:W-:Y:S01]  /*3a40*/  IADD3 R42, P1, R49, R60, RZ ;  /* 0x0000003c312a7210 */ /* 0x000fe20007f3e0ff */
[----:B------:R-:W-:Y:S01]  /*3a50*/  IMAD.IADD R5, R67, 0x1, R47 ;  /* 0x0000000143057824 */ /* 0x000fe200078e022f */
[----:B------:R-:W-:-:S03]  /*3a60*/  LEA R4, P4, R46, R8, 0x1 ;  /* 0x000000082e047211 */ /* 0x000fc600078808ff */
[----:B------:R-:W-:Y:S01]  /*3a70*/  IMAD.X R43, R51, 0x1, R61, P1 ;  /* 0x00000001332b7824 */ /* 0x000fe200008e063d */
[----:B------:R-:W-:Y:S01]  /*3a80*/  LEA.HI.X R5, R46, R9, R5, 0x1, P4 ;  /* 0x000000092e057211 */ /* 0x000fe200020f0c05 */
[----:B--2---:R-:W-:-:S05]  /*3a90*/  HADD2.F32 R21, -RZ, R40.H0_H0 ;  /* 0x20000028ff157230 */ /* 0x004fca0000004100 */
[----:B------:R-:W-:-:S04]  /*3aa0*/  FMUL R21, R21, R58 ;  /* 0x0000003a15157220 */ /* 0x000fc80000400000 */
[----:B------:R-:W-:-:S05]  /*3ab0*/  FFMA R21, R24, R56, R21 ;  /* 0x0000003818157223 */ /* 0x000fca0000000015 */
[----:B------:R-:W-:-:S05]  /*3ac0*/  F2FP.F16.F32.PACK_AB R21, RZ, R21 ;  /* 0x00000015ff15723e */ /* 0x000fca00000000ff */
[----:B------:R1:W-:Y:S01]  /*3ad0*/  @P3 STG.E.U16 desc[UR36][R42.64], R21 ;  /* 0x000000152a003986 */ /* 0x0003e2000c101524 */
[----:B------:R-:W-:Y:S05]  /*3ae0*/  @!P2 BRA `(.L_x_65) ;  /* 0x000000000004a947 */ /* 0x000fea0003800000 */
[----:B------:R2:W5:Y:S02]  /*3af0*/  LDG.E.LTC128B.U16 R40, desc[UR36][R4.64+0x2] ;  /* 0x0000022404287981 */ /* 0x000564000c1e1520 */
.L_x_65:
[----:B------:R-:W-:Y:S05]  /*3b00*/  BSYNC B1 ;  /* 0x0000000000017941 */ /* 0x000fea0003800000 */
.L_x_64:
[----:B-----5:R-:W-:Y:S01]  /*3b10*/  HADD2.F32 R15, -RZ, R40.H0_H0 ;  /* 0x20000028ff0f7230 */ /* 0x020fe20000004100 */
[----:B------:R-:W-:Y:S01]  /*3b20*/  ISETP.GT.AND P1, PT, R59, 0x88, PT ;  /* 0x000000883b00780c */ /* 0x000fe20003f24270 */
[----:B-1----:R-:W-:Y:S01]  /*3b30*/  IMAD.WIDE.U32 R20, R75, R20, R64 ;  /* 0x000000144b147225 */ /* 0x002fe200078e0040 */
[----:B------:R-:W-:Y:S03]  /*3b40*/  BSSY B1, `(.L_x_66) ;  /* 0x0000011000017945 */ /* 0x000fe60003800000 */
[----:B------:R-:W-:Y:S01]  /*3b50*/  FMUL R12, R15, R58 ;  /* 0x0000003a0f0c7220 */ /* 0x000fe20000400000 */
[----:B------:R-:W-:Y:S01]  /*3b60*/  IMAD.IADD R53, R53, 0x1, R21 ;  /* 0x0000000135357824 */ /* 0x000fe200078e0215 */
[----:B------:R-:W-:Y:S02]  /*3b70*/  IADD3 R15, P5, R14, R20, RZ ;  /* 0x000000140e0f7210 */ /* 0x000fe40007fbe0ff */
[----:B------:R-:W-:Y:S01]  /*3b80*/  FFMA R12, R25, R56, R12 ;  /* 0x00000038190c7223 */ /* 0x000fe2000000000c */
[----:B------:R-:W-:-:S02]  /*3b90*/  IADD3 R14, P4, R6, R20, RZ ;  /* 0x00000014060e7210 */ /* 0x000fc40007f9e0ff */
[----:B------:R-:W-:Y:S01]  /*3ba0*/  IMAD.X R20, R53, 0x1, R13, P5 ;  /* 0x0000000135147824 */ /* 0x000fe200028e060d */
[----:B------:R-:W-:Y:S02]  /*3bb0*/  ISETP.GT.AND P3, PT, R3, RZ, P1 ;  /* 0x000000ff0300720c */ /* 0x000fe40000f64270 */
[----:B------:R-:W-:Y:S02]  /*3bc0*/  F2FP.F16.F32.PACK_AB R21, RZ, R12 ;  /* 0x0000000cff15723e */ /* 0x000fe400000000ff */
[----:B------:R-:W-:Y:S02]  /*3bd0*/  LEA R12, P5, R15, R8, 0x1 ;  /* 0x000000080f0c7211 */ /* 0x000fe400078a08ff */
[----:B------:R-:W-:Y:S01]  /*3be0*/  PRMT R24, R21, 0x7610, R24 ;  /* 0x0000761015187816 */ /* 0x000fe20000000018 */
[----:B------:R-:W-:Y:S01]  /*3bf0*/  @P2 IMAD.MOV.U32 R21, RZ, RZ, R43 ;  /* 0x000000ffff152224 */ /* 0x000fe200078e002b */
[----:B------:R-:W-:Y:S01]  /*3c00*/  LEA.HI.X R13, R15, R9, R20, 0x1, P5 ;  /* 0x000000090f0d7211 */ /* 0x000fe200028f0c14 */
[----:B------:R-:W-:-:S05]  /*3c10*/  @P2 IMAD.MOV.U32 R20, RZ, RZ, R42 ;  /* 0x000000ffff142224 */ /* 0x000fca00078e002a */
[----:B------:R1:W-:Y:S01]  /*3c20*/  @P2 STG.E.U16 desc[UR36][R20.64+0x2], R24 ;  /* 0x0000021814002986 */ /* 0x0003e2000c101524 */
[----:B------:R-:W-:Y:S05]  /*3c30*/  @!P3 BRA `(.L_x_67) ;  /* 0x000000000004b947 */ /* 0x000fea0003800000 */
[----:B------:R0:W5:Y:S02]  /*3c40*/  LDG.E.LTC128B.U16 R40, desc[UR36][R12.64] ;  /* 0x000000240c287981 */ /* 0x000164000c1e1520 */
.L_x_67:
[----:B------:R-:W-:Y:S05]  /*3c50*/  BSYNC B1 ;  /* 0x0000000000017941 */ /* 0x000fea0003800000 */
.L_x_66:
[----:B0----5:R-:W-:Y:S01]  /*3c60*/  HADD2.F32 R13, -RZ, R40.H0_H0 ;  /* 0x20000028ff0d7230 */ /* 0x021fe20000004100 */
[----:B------:R-:W-:Y:S01]  /*3c70*/  ISETP.GT.AND P2, PT, R3, 0x1, P1 ;  /* 0x000000010300780c */ /* 0x000fe20000f44270 */
[----:B------:R-:W-:Y:S01]  /*3c80*/  IMAD.X R15, R7, 0x1, R53, P4 ;  /* 0x00000001070f7824 */ /* 0x000fe200020e0635 */
[----:B------:R-:W-:Y:S01]  /*3c90*/  IADD3 R6, P4, R42, R11, RZ ;  /* 0x0000000b2a067210 */ /* 0x000fe20007f9e0ff */
[----:B------:R-:W-:Y:S01]  /*3ca0*/  BSSY B1, `(.L_x_68) ;  /* 0x000000c000017945 */ /* 0x000fe20003800000 */
[----:B------:R-:W-:Y:S01]  /*3cb0*/  FMUL R7, R13, R58 ;  /* 0x0000003a0d077220 */ /* 0x000fe20000400000 */
[----:B------:R-:W-:-:S04]  /*3cc0*/  IMAD.WIDE.U32 R12, R57, R10, R14 ;  /* 0x0000000a390c7225 */ /* 0x000fc800078e000e */
[----:B------:R-:W-:Y:S01]  /*3cd0*/  FFMA R7, R26, R56, R7 ;  /* 0x000000381a077223 */ /* 0x000fe20000000007 */
[----:B------:R-:W-:Y:S01]  /*3ce0*/  IMAD.IADD R67, R67, 0x1, R13 ;  /* 0x0000000143437824 */ /* 0x000fe200078e020d */
[----:B------:R-:W-:-:S03]  /*3cf0*/  LEA R8, P5, R12, R8, 0x1 ;  /* 0x000000080c087211 */ /* 0x000fc600078a08ff */
[----:B------:R-:W-:Y:S01]  /*3d00*/  F2FP.F16.F32.PACK_AB R10, RZ, R7 ;  /* 0x00000007ff0a723e */ /* 0x000fe200000000ff */
[----:B------:R-:W-:Y:S01]  /*3d10*/  IMAD.X R7, R43, 0x1, R41, P4 ;  /* 0x000000012b077824 */ /* 0x000fe200020e0629 */
[----:B------:R-:W-:-:S04]  /*3d20*/  LEA.HI.X R9, R12, R9, R67, 0x1, P5 ;  /* 0x000000090c097211 */ /* 0x000fc800028f0c43 */
[----:B------:R0:W-:Y:S01]  /*3d30*/  @P3 STG.E.U16 desc[UR36][R6.64], R10 ;  /* 0x0000000a06003986 */ /* 0x0001e2000c101524 */
[----:B------:R-:W-:Y:S05]  /*3d40*/  @!P2 BRA `(.L_x_69) ;  /* 0x000000000004a947 */ /* 0x000fea0003800000 */
[----:B------:R0:W5:Y:S02]  /*3d50*/  LDG.E.LTC128B.U16 R40, desc[UR36][R8.64+0x2] ;  /* 0x0000022408287981 */ /* 0x000164000c1e1520 */
.L_x_69:
[----:B------:R-:W-:Y:S05]  /*3d60*/  BSYNC B1 ;  /* 0x0000000000017941 */ /* 0x000fea0003800000 */
.L_x_68:
[----:B-----5:R-:W-:Y:S01]  /*3d70*/  HADD2.F32 R13, -RZ, R40.H0_H0 ;  /* 0x20000028ff0d7230 */ /* 0x020fe20000004100 */
[----:B------:R-:W-:Y:S01]  /*3d80*/  ISETP.GT.AND P3, PT, R3, 0x8, P0 ;  /* 0x000000080300780c */ /* 0x000fe20000764270 */
[----:B------:R-:W-:Y:S03]  /*3d90*/  BSSY B1, `(.L_x_70) ;  /* 0x0000007000017945 */ /* 0x000fe60003800000 */
[----:B0-----:R-:W-:-:S04]  /*3da0*/  FMUL R10, R13, R58 ;  /* 0x0000003a0d0a7220 */ /* 0x001fc80000400000 */
[----:B------:R-:W-:-:S05]  /*3db0*/  FFMA R10, R27, R56, R10 ;  /* 0x000000381b0a7223 */ /* 0x000fca000000000a */
[----:B------:R-:W-:-:S05]  /*3dc0*/  F2FP.F16.F32.PACK_AB R10, RZ, R10 ;  /* 0x0000000aff0a723e */ /* 0x000fca00000000ff */
[----:B------:R0:W-:Y:S01]  /*3dd0*/  @P2 STG.E.U16 desc[UR36][R6.64+0x2], R10 ;  /* 0x0000020a06002986 */ /* 0x0001e2000c101524 */
[----:B------:R-:W-:Y:S05]  /*3de0*/  @!P3 BRA `(.L_x_71) ;  /* 0x000000000004b947 */ /* 0x000fea0003800000 */
[----:B------:R0:W5:Y:S02]  /*3df0*/  LDG.E.LTC128B.U16 R40, desc[UR36][R4.64+0x10] ;  /* 0x0000102404287981 */ /* 0x000164000c1e1520 */
.L_x_71:
[----:B------:R-:W-:Y:S05]  /*3e00*/  BSYNC B1 ;  /* 0x0000000000017941 */ /* 0x000fea0003800000 */
.L_x_70:
[----:B0----5:R-:W-:Y:S01]  /*3e10*/  HADD2.F32 R7, -RZ, R40.H0_H0 ;  /* 0x20000028ff077230 */ /* 0x021fe20000004100 */
[----:B------:R-:W-:Y:S01]  /*3e20*/  ISETP.GT.AND P2, PT, R3, 0x9, P0 ;  /* 0x000000090300780c */ /* 0x000fe20000744270 */
[----:B------:R-:W-:Y:S01]  /*3e30*/  IMAD.MOV.U32 R12, RZ, RZ, R42 ;  /* 0x000000ffff0c7224 */ /* 0x000fe200078e002a */
[----:B------:R-:W-:Y:S01]  /*3e40*/  BSSY B1, `(.L_x_72) ;  /* 0x0000008000017945 */ /* 0x000fe20003800000 */
[----:B------:R-:W-:Y:S02]  /*3e50*/  IMAD.MOV.U32 R13, RZ, RZ, R43 ;  /* 0x000000ffff0d7224 */ /* 0x000fe400078e002b */
[----:B------:R-:W-:-:S04]  /*3e60*/  FMUL R7, R7, R58 ;  /* 0x0000003a07077220 */ /* 0x000fc80000400000 */
[----:B------:R-:W-:-:S05]  /*3e70*/  FFMA R7, R28, R56, R7 ;  /* 0x000000381c077223 */ /* 0x000fca0000000007 */
[----:B------:R-:W-:-:S05]  /*3e80*/  F2FP.F16.F32.PACK_AB R7, RZ, R7 ;  /* 0x00000007ff07723e */ /* 0x000fca00000000ff */
[----:B------:R0:W-:Y:S01]  /*3e90*/  @P3 STG.E.U16 desc[UR36][R12.64+0x10], R7 ;  /* 0x000010070c003986 */ /* 0x0001e2000c101524 */
[----:B------:R-:W-:Y:S05]  /*3ea0*/  @!P2 BRA `(.L_x_73) ;  /* 0x000000000004a947 */ /* 0x000fea0003800000 */
[----:B------:R0:W5:Y:S02]  /*3eb0*/  LDG.E.LTC128B.U16 R40, desc[UR36][R4.64+0x12] ;  /* 0x0000122404287981 */ /* 0x000164000c1e1520 */
.L_x_73:
[----:B------:R-:W-:Y:S05]  /*3ec0*/  BSYNC B1 ;  /* 0x0000000000017941 */ /* 0x000fea0003800000 */
.L_x_72:
[----:B0----5:R-:W-:Y:S01]  /*3ed0*/  HADD2.F32 R7, -RZ, R40.H0_H0 ;  /* 0x20000028ff077230 */ /* 0x021fe20000004100 */
[----:B------:R-:W-:Y:S01]  /*3ee0*/  ISETP.GT.AND P4, PT, R3, 0x8, P1 ;  /* 0x000000080300780c */ /* 0x000fe20000f84270 */
[----:B------:R-:W-:Y:S03]  /*3ef0*/  BSSY B1, `(.L_x_74) ;  /* 0x0000007000017945 */ /* 0x000fe60003800000 */
[----:B------:R-:W-:-:S04]  /*3f00*/  FMUL R6, R7, R58 ;  /* 0x0000003a07067220 */ /* 0x000fc80000400000 */
[----:B------:R-:W-:-:S05]  /*3f10*/  FFMA R6, R29, R56, R6 ;  /* 0x000000381d067223 */ /* 0x000fca0000000006 */
[----:B------:R-:W-:-:S05]  /*3f20*/  F2FP.F16.F32.PACK_AB R6, RZ, R6 ;  /* 0x00000006ff06723e */ /* 0x000fca00000000ff */
[----:B------:R0:W-:Y:S01]  /*3f30*/  @P2 STG.E.U16 desc[UR36][R12.64+0x12], R6 ;  /* 0x000012060c002986 */ /* 0x0001e2000c101524 */
[----:B------:R-:W-:Y:S05]  /*3f40*/  @!P4 BRA `(.L_x_75) ;  /* 0x000000000004c947 */ /* 0x000fea0003800000 */
[----:B------:R0:W5:Y:S02]  /*3f50*/  LDG.E.LTC128B.U16 R40, desc[UR36][R8.64+0x10] ;  /* 0x0000102408287981 */ /* 0x000164000c1e1520 */
.L_x_75:
[----:B------:R-:W-:Y:S05]  /*3f60*/  BSYNC B1 ;  /* 0x0000000000017941 */ /* 0x000fea0003800000 */
.L_x_74:
[----:B-----5:R-:W-:Y:S01]  /*3f70*/  HADD2.F32 R7, -RZ, R40.H0_H0 ;  /* 0x20000028ff077230 */ /* 0x020fe20000004100 */
[----:B0-----:R-:W-:Y:S01]  /*3f80*/  IADD3 R6, P3, R11, R42, RZ ;  /* 0x0000002a0b067210 */ /* 0x001fe20007f7e0ff */
[----:B------:R-:W-:Y:S01]  /*3f90*/  BSSY B1, `(.L_x_76) ;  /* 0x0000009000017945 */ /* 0x000fe20003800000 */
[----:B------:R-:W-:Y:S02]  /*3fa0*/  ISETP.GT.AND P2, PT, R3, 0x9, P1 ;  /* 0x000000090300780c */ /* 0x000fe40000f44270 */
[----:B------:R-:W-:-:S04]  /*3fb0*/  FMUL R7, R7, R58 ;  /* 0x0000003a07077220 */ /* 0x000fc80000400000 */
[----:B------:R-:W-:-:S05]  /*3fc0*/  FFMA R7, R30, R56, R7 ;  /* 0x000000381e077223 */ /* 0x000fca0000000007 */
[----:B------:R-:W-:Y:S01]  /*3fd0*/  F2FP.F16.F32.PACK_AB R10, RZ, R7 ;  /* 0x00000007ff0a723e */ /* 0x000fe200000000ff */
[----:B------:R-:W-:-:S05]  /*3fe0*/  IMAD.X R7, R41, 0x1, R43, P3 ;  /* 0x0000000129077824 */ /* 0x000fca00018e062b */
[----:B------:R0:W-:Y:S01]  /*3ff0*/  @P4 STG.E.U16 desc[UR36][R6.64+0x10], R10 ;  /* 0x0000100a06004986 */ /* 0x0001e2000c101524 */
[----:B------:R-:W-:Y:S05]  /*4000*/  @!P2 BRA `(.L_x_77) ;  /* 0x000000000004a947 */ /* 0x000fea0003800000 */
[----:B------:R0:W5:Y:S02]  /*4010*/  LDG.E.LTC128B.U16 R40, desc[UR36][R8.64+0x12] ;  /* 0x0000122408287981 */ /* 0x000164000c1e1520 */
.L_x_77:
[----:B------:R-:W-:Y:S05]  /*4020*/  BSYNC B1 ;  /* 0x0000000000017941 */ /* 0x000fea0003800000 */
.L_x_76:
[----:B0----5:R-:W-:Y:S01]  /*4030*/  HADD2.F32 R7, -RZ, R40.H0_H0 ;  /* 0x20000028ff077230 */ /* 0x021fe20000004100 */
[----:B------:R-:W-:Y:S01]  /*4040*/  ISETP.GT.AND P3, PT, R3, 0x10, P0 ;  /* 0x000000100300780c */ /* 0x000fe20000764270 */
[----:B------:R-:W-:Y:S03]  /*4050*/  BSSY B1, `(.L_x_78) ;  /* 0x0000009000017945 */ /* 0x000fe60003800000 */
[----:B------:R-:W-:-:S04]  /*4060*/  FMUL R6, R7, R58 ;  /* 0x0000003a07067220 */ /* 0x000fc80000400000 */
[----:B------:R-:W-:Y:S01]  /*4070*/  FFMA R31, R31, R56, R6 ;  /* 0x000000381f1f7223 */ /* 0x000fe20000000006 */
[----:B------:R-:W-:-:S04]  /*4080*/  IADD3 R6, P4, P5, R11, R60, R49 ;  /* 0x0000003c0b067210 */ /* 0x000fc80007d9e031 */
[----:B------:R-:W-:Y:S02]  /*4090*/  F2FP.F16.F32.PACK_AB R31, RZ, R31 ;  /* 0x0000001fff1f723e */ /* 0x000fe400000000ff */
[----:B------:R-:W-:-:S05]  /*40a0*/  IADD3.X R7, R41, R61, R51, P4, P5 ;  /* 0x0000003d29077210 */ /* 0x000fca00027ea433 */
[----:B------:R0:W-:Y:S01]  /*40b0*/  @P2 STG.E.U16 desc[UR36][R6.64+0x12], R31 ;  /* 0x0000121f06002986 */ /* 0x0001e2000c101524 */
[----:B------:R-:W-:Y:S05]  /*40c0*/  @!P3 BRA `(.L_x_79) ;  /* 0x000000000004b947 */ /* 0x000fea0003800000 */
[----:B------:R0:W5:Y:S02]  /*40d0*/  LDG.E.LTC128B.U16 R40, desc[UR36][R4.64+0x20] ;  /* 0x0000202404287981 */ /* 0x000164000c1e1520 */
.L_x_79:
[----:B------:R-:W-:Y:S05]  /*40e0*/  BSYNC B1 ;  /* 0x0000000000017941 */ /* 0x000fea0003800000 */
.L_x_78:
[----:B-----5:R-:W-:Y:S01]  /*40f0*/  HADD2.F32 R11, -RZ, R40.H0_H0 ;  /* 0x20000028ff0b7230 */ /* 0x020fe20000004100 */
        /* <DEDUP_REMOVED lines=8> */
.L_x_81:
[----:B------:R-:W-:Y:S05]  /*4180*/  BSYNC B1 ;  /* 0x0000000000017941 */ /* 0x000fea0003800000 */
.L_x_80:
        /* <DEDUP_REMOVED lines=9> */
.L_x_83:
[----:B------:R-:W-:Y:S05]  /*4220*/  BSYNC B1 ;  /* 0x0000000000017941 */ /* 0x000fea0003800000 */
.L_x_82:
        /* <DEDUP_REMOVED lines=9> */
.L_x_85:
[----:B------:R-:W-:Y:S05]  /*42c0*/  BSYNC B1 ;  /* 0x0000000000017941 */ /* 0x000fea0003800000 */
.L_x_84:
        /* <DEDUP_REMOVED lines=9> */
.L_x_87:
[----:B------:R-:W-:Y:S05]  /*4360*/  BSYNC B1 ;  /* 0x0000000000017941 */ /* 0x000fea0003800000 */
.L_x_86:
        /* <DEDUP_REMOVED lines=9> */
.L_x_89:
[----:B------:R-:W-:Y:S05]  /*4400*/  BSYNC B1 ;  /* 0x0000000000017941 */ /* 0x000fea0003800000 */
.L_x_88:
[----:B0-2--5:R-:W-:Y:S01]  /*4410*/  HADD2.F32 R5, -RZ, R40.H0_H0 ;  /* 0x20000028ff057230 */ /* 0x025fe20000004100 */
        /* <DEDUP_REMOVED lines=8> */
.L_x_91:
[----:B------:R-:W-:Y:S05]  /*44a0*/  BSYNC B1 ;  /* 0x0000000000017941 */ /* 0x000fea0003800000 */
.L_x_90:
[----:B-----5:R-:W-:Y:S01]  /*44b0*/  HADD2.F32 R5, -RZ, R40.H0_H0 ;  /* 0x20000028ff057230 */ /* 0x020fe20000004100 */
[----:B------:R-:W-:Y:S01]  /*44c0*/  ISETP.GT.AND P1, PT, R3, 0x19, P1 ;  /* 0x000000190300780c */ /* 0x000fe20000f24270 */
[----:B0-----:R-:W-:Y:S01]  /*44d0*/  @P2 IMAD.MOV.U32 R4, RZ, RZ, R6 ;  /* 0x000000ffff042224 */ /* 0x001fe200078e0006 */
        /* <DEDUP_REMOVED lines=9> */
.L_x_93:
[----:B------:R-:W-:Y:S05]  /*4570*/  BSYNC B1 ;  /* 0x0000000000017941 */ /* 0x000fea0003800000 */
.L_x_92:
[----:B------:R-:W-:Y:S05]  /*4580*/  @!P1 BRA `(.L_x_94) ;  /* 0x0000000800a89947 */ /* 0x000fea0003800000 */
[----:B-----5:R-:W-:-:S05]  /*4590*/  HADD2.F32 R3, -RZ, R40.H0_H0 ;  /* 0x20000028ff037230 */ /* 0x020fca0000004100 */
[----:B0-----:R-:W-:-:S04]  /*45a0*/  FMUL R4, R3, R58 ;  /* 0x0000003a03047220 */ /* 0x001fc80000400000 */
[----:B------:R-:W-:-:S05]  /*45b0*/  FFMA R4, R39, R56, R4 ;  /* 0x0000003827047223 */ /* 0x000fca0000000004 */
[----:B------:R-:W-:-:S05]  /*45c0*/  F2FP.F16.F32.PACK_AB R4, RZ, R4 ;  /* 0x00000004ff04723e */ /* 0x000fca00000000ff */
[----:B------:R0:W-:Y:S01]  /*45d0*/  STG.E.U16 desc[UR36][R6.64+0x32], R4 ;  /* 0x0000320406007986 */ /* 0x0001e2000c101524 */
[----:B------:R-:W-:Y:S05]  /*45e0*/  BRA `(.L_x_94) ;  /* 0x0000000800907947 */ /* 0x000fea0003800000 */
.L_x_35:
[----:B------:R-:W-:Y:S01]  /*45f0*/  ULDC.64 UR4, c[0x0][0x5c0] ;  /* 0x0001700000047ab9 */ /* 0x000fe20000000a00 */
[----:B------:R-:W-:Y:S01]  /*4600*/  ISETP.GT.AND P5, PT, R3, 0x1, P3 ;  /* 0x000000010300780c */ /* 0x000fe20001fa4270 */
[-C--:B------:R-:W-:Y:S01]  /*4610*/  FMUL R40, R40, R56.reuse ;  /* 0x0000003828287220 */ /* 0x080fe20000400000 */
[----:B------:R-:W-:Y:S01]  /*4620*/  LEA R6, P1, R66, UR4, 0x1 ;  /* 0x0000000442067c11 */ /* 0x000fe2000f8208ff */
[-C--:B------:R-:W-:Y:S01]  /*4630*/  FMUL R41, R41, R56.reuse ;  /* 0x0000003829297220 */ /* 0x080fe20000400000 */
[----:B------:R-:W-:Y:S01]  /*4640*/  SHF.L.U32 R21, R4, 0x4, RZ ;  /* 0x0000000404157819 */ /* 0x000fe200000006ff */
[-C--:B------:R-:W-:Y:S01]  /*4650*/  FMUL R42, R42, R56.reuse ;  /* 0x000000382a2a7220 */ /* 0x080fe20000400000 */
[----:B------:R-:W-:Y:S01]  /*4660*/  LEA.HI.X R7, R66, UR5, R77, 0x1, P1 ;  /* 0x0000000542077c11 */ /* 0x000fe200088f0c4d */
[-C--:B------:R-:W-:Y:S01]  /*4670*/  FMUL R43, R43, R56.reuse ;  /* 0x000000382b2b7220 */ /* 0x080fe20000400000 */
[----:B------:R-:W-:Y:S01]  /*4680*/  ISETP.GT.AND P1, PT, R59, 0x8, PT ;  /* 0x000000083b00780c */ /* 0x000fe20003f24270 */
[----:B------:R-:W-:Y:S01]  /*4690*/  FMUL R44, R44, R56 ;  /* 0x000000382c2c7220 */ /* 0x000fe20000400000 */
[----:B------:R-:W-:Y:S01]  /*46a0*/  F2FP.F16.F32.PACK_AB R40, RZ, R40 ;  /* 0x00000028ff28723e */ /* 0x000fe200000000ff */
[-C--:B------:R-:W-:Y:S01]  /*46b0*/  FMUL R45, R45, R56.reuse ;  /* 0x000000382d2d7220 */ /* 0x080fe20000400000 */
[----:B------:R-:W-:Y:S01]  /*46c0*/  F2FP.F16.F32.PACK_AB R41, RZ, R41 ;  /* 0x00000029ff29723e */ /* 0x000fe200000000ff */
[----:B------:R-:W-:Y:S01]  /*46d0*/  FMUL R46, R46, R56 ;  /* 0x000000382e2e7220 */ /* 0x000fe20000400000 */
[----:B------:R-:W-:Y:S01]  /*46e0*/  SHF.L.U64.HI R15, R4, 0x4, R5 ;  /* 0x00000004040f7819 */ /* 0x000fe20000010205 */
[----:B------:R-:W-:Y:S01]  /*46f0*/  @P0 STG.E.U16 desc[UR36][R6.64], R40 ;  /* 0x0000002806000986 */ /* 0x000fe2000c101524 */
[----:B------:R-:W-:Y:S01]  /*4700*/  IADD3 R8, P4, R21, R6, RZ ;  /* 0x0000000615087210 */ /* 0x000fe20007f9e0ff */
[-C--:B------:R-:W-:Y:S01]  /*4710*/  FMUL R47, R47, R56.reuse ;  /* 0x000000382f2f7220 */ /* 0x080fe20000400000 */
[C---:B------:R-:W-:Y:S01]  /*4720*/  ISETP.GT.AND P2, PT, R3.reuse, RZ, P1 ;  /* 0x000000ff0300720c */ /* 0x040fe20000f44270 */
[----:B------:R-:W-:Y:S01]  /*4730*/  @P5 STG.E.U16 desc[UR36][R6.64+0x2], R41 ;  /* 0x0000022906005986 */ /* 0x000fe2000c101524 */
[----:B------:R-:W-:Y:S01]  /*4740*/  ISETP.GT.AND P0, PT, R3, 0x1, P1 ;  /* 0x000000010300780c */ /* 0x000fe20000f04270 */
[----:B------:R-:W-:Y:S01]  /*4750*/  IMAD.X R9, R15, 0x1, R7, P4 ;  /* 0x000000010f097824 */ /* 0x000fe200020e0607 */
[C---:B------:R-:W-:Y:S01]  /*4760*/  ISETP.GT.AND P4, PT, R3.reuse, 0x8, P3 ;  /* 0x000000080300780c */ /* 0x040fe20001f84270 */
[-C--:B------:R-:W-:Y:S01]  /*4770*/  FMUL R48, R48, R56.reuse ;  /* 0x0000003830307220 */ /* 0x080fe20000400000 */
[----:B------:R-:W-:Y:S01]  /*4780*/  ISETP.GT.AND P5, PT, R3, 0x9, P3 ;  /* 0x000000090300780c */ /* 0x000fe20001fa4270 */
[----:B------:R-:W-:Y:S01]  /*4790*/  FMUL R49, R49, R56 ;  /* 0x0000003831317220 */ /* 0x000fe20000400000 */
[----:B------:R-:W-:Y:S01]  /*47a0*/  F2FP.F16.F32.PACK_AB R42, RZ, R42 ;  /* 0x0000002aff2a723e */ /* 0x000fe200000000ff */
[-C--:B------:R-:W-:Y:S01]  /*47b0*/  FMUL R50, R50, R56.reuse ;  /* 0x0000003832327220 */ /* 0x080fe20000400000 */
[----:B------:R-:W-:Y:S01]  /*47c0*/  F2FP.F16.F32.PACK_AB R43, RZ, R43 ;  /* 0x0000002bff2b723e */ /* 0x000fe200000000ff */
[----:B------:R-:W-:Y:S01]  /*47d0*/  FMUL R51, R51, R56 ;  /* 0x0000003833337220 */ /* 0x000fe20000400000 */
[----:B------:R-:W-:Y:S01]  /*47e0*/  F2FP.F16.F32.PACK_AB R44, RZ, R44 ;  /* 0x0000002cff2c723e */ /* 0x000fe200000000ff */
[----:B------:R-:W-:Y:S01]  /*47f0*/  @P2 STG.E.U16 desc[UR36][R8.64], R42 ;  /* 0x0000002a08002986 */ /* 0x000fe2000c101524 */
[----:B------:R-:W-:Y:S01]  /*4800*/  F2FP.F16.F32.PACK_AB R45, RZ, R45 ;  /* 0x0000002dff2d723e */ /* 0x000fe200000000ff */
[-C--:B------:R-:W-:Y:S01]  /*4810*/  FMUL R53, R53, R56.reuse ;  /* 0x0000003835357220 */ /* 0x080fe20000400000 */
[C---:B------:R-:W-:Y:S01]  /*4820*/  ISETP.GT.AND P2, PT, R3.reuse, 0x8, P1 ;  /* 0x000000080300780c */ /* 0x040fe20000f44270 */
[----:B------:R-:W-:Y:S01]  /*4830*/  @P0 STG.E.U16 desc[UR36][R8.64+0x2], R43 ;  /* 0x0000022b08000986 */ /* 0x000fe2000c101524 */
[C---:B------:R-:W-:Y:S01]  /*4840*/  ISETP.GT.AND P0, PT, R3.reuse, 0x9, P1 ;  /* 0x000000090300780c */ /* 0x040fe20000f04270 */
[----:B------:R-:W-:Y:S01]  /*4850*/  FMUL R52, R52, R56 ;  /* 0x0000003834347220 */ /* 0x000fe20000400000 */
[----:B------:R-:W-:Y:S01]  /*4860*/  F2FP.F16.F32.PACK_AB R46, RZ, R46 ;  /* 0x0000002eff2e723e */ /* 0x000fe200000000ff */
[----:B------:R-:W-:Y:S01]  /*4870*/  @P4 STG.E.U16 desc[UR36][R6.64+0x10], R44 ;  /* 0x0000102c06004986 */ /* 0x000fe2000c101524 */
[C---:B------:R-:W-:Y:S01]  /*4880*/  ISETP.GT.AND P4, PT, R3.reuse, 0x10, P3 ;  /* 0x000000100300780c */ /* 0x040fe20001f84270 */
[-C--:B------:R-:W-:Y:S01]  /*4890*/  FMUL R54, R54, R56.reuse ;  /* 0x0000003836367220 */ /* 0x080fe20000400000 */
[----:B------:R-:W-:Y:S01]  /*48a0*/  F2FP.F16.F32.PACK_AB R47, RZ, R47 ;  /* 0x0000002fff2f723e */ /* 0x000fe200000000ff */
[----:B------:R-:W-:Y:S01]  /*48b0*/  @P5 STG.E.U16 desc[UR36][R6.64+0x12], R45 ;  /* 0x0000122d06005986 */ /* 0x000fe2000c101524 */
[----:B------:R-:W-:Y:S01]  /*48c0*/  ISETP.GT.AND P5, PT, R3, 0x11, P3 ;  /* 0x000000110300780c */ /* 0x000fe20001fa4270 */
[----:B------:R-:W-:Y:S01]  /*48d0*/  FMUL R55, R55, R56 ;  /* 0x0000003837377220 */ /* 0x000fe20000400000 */
[----:B------:R-:W-:Y:S01]  /*48e0*/  F2FP.F16.F32.PACK_AB R48, RZ, R48 ;  /* 0x00000030ff30723e */ /* 0x000fe200000000ff */
[----:B------:R-:W-:Y:S01]  /*48f0*/  @P2 STG.E.U16 desc[UR36][R8.64+0x10], R46 ;  /* 0x0000102e08002986 */ /* 0x000fe2000c101524 */
[----:B------:R-:W-:Y:S01]  /*4900*/  F2FP.F16.F32.PACK_AB R49, RZ, R49 ;  /* 0x00000031ff31723e */ /* 0x000fe200000000ff */
[----:B------:R-:W-:Y:S01]  /*4910*/  FMUL R24, R24, R56 ;  /* 0x0000003818187220 */ /* 0x000fe20000400000 */
[----:B------:R-:W-:Y:S01]  /*4920*/  ISETP.GT.AND P2, PT, R3, 0x10, P1 ;  /* 0x000000100300780c */ /* 0x000fe20000f44270 */
[----:B------:R-:W-:Y:S01]  /*4930*/  @P0 STG.E.U16 desc[UR36][R8.64+0x12], R47 ;  /* 0x0000122f08000986 */ /* 0x000fe2000c101524 */
[----:B------:R-:W-:Y:S01]  /*4940*/  F2FP.F16.F32.PACK_AB R50, RZ, R50 ;  /* 0x00000032ff32723e */ /* 0x000fe200000000ff */
[----:B------:R-:W-:Y:S01]  /*4950*/  IMAD R13, R5, 0xf0, RZ ;  /* 0x000000f0050d7824 */ /* 0x000fe200078e02ff */
[----:B------:R-:W-:Y:S01]  /*4960*/  F2FP.F16.F32.PACK_AB R51, RZ, R51 ;  /* 0x00000033ff33723e */ /* 0x000fe200000000ff */
[----:B------:R-:W-:Y:S01]  /*4970*/  @P4 STG.E.U16 desc[UR36][R6.64+0x20], R48 ;  /* 0x0000203006004986 */ /* 0x000fe2000c101524 */
[C---:B------:R-:W-:Y:S01]  /*4980*/  ISETP.GT.AND P4, PT, R3.reuse, 0x11, P1 ;  /* 0x000000110300780c */ /* 0x040fe20000f84270 */
[----:B------:R-:W-:Y:S01]  /*4990*/  IMAD.WIDE.U32 R10, R4, 0xf0, R8 ;  /* 0x000000f0040a7825 */ /* 0x000fe200078e0008 */
[----:B------:R-:W-:Y:S01]  /*49a0*/  F2FP.F16.F32.PACK_AB R53, RZ, R53 ;  /* 0x00000035ff35723e */ /* 0x000fe200000000ff */
[----:B------:R-:W-:Y:S01]  /*49b0*/  @P5 STG.E.U16 desc[UR36][R6.64+0x22], R49 ;  /* 0x0000223106005986 */ /* 0x000fe2000c101524 */
[----:B------:R-:W-:Y:S01]  /*49c0*/  ISETP.GT.AND P5, PT, R3, 0x18, P3 ;  /* 0x000000180300780c */ /* 0x000fe20001fa4270 */
[----:B------:R-:W-:Y:S01]  /*49d0*/  IMAD.IADD R5, R11, 0x1, R13 ;  /* 0x000000010b057824 */ /* 0x000fe200078e020d */
[----:B------:R-:W-:Y:S01]  /*49e0*/  ISETP.GT.AND P3, PT, R3, 0x19, P3 ;  /* 0x000000190300780c */ /* 0x000fe20001f64270 */
[----:B------:R-:W-:Y:S01]  /*49f0*/  @P2 STG.E.U16 desc[UR36][R8.64+0x20], R50 ;  /* 0x0000203208002986 */ /* 0x000fe2000c101524 */
[----:B------:R-:W-:Y:S01]  /*4a00*/  ISETP.GT.AND P2, PT, R59, 0x80, PT ;  /* 0x000000803b00780c */ /* 0x000fe20003f44270 */
[----:B------:R-:W-:Y:S01]  /*4a10*/  FMUL R25, R25, R56 ;  /* 0x0000003819197220 */ /* 0x000fe20000400000 */
[----:B------:R-:W-:Y:S01]  /*4a20*/  F2FP.F16.F32.PACK_AB R52, RZ, R52 ;  /* 0x00000034ff34723e */ /* 0x000fe200000000ff */
[----:B------:R-:W-:Y:S01]  /*4a30*/  FMUL R26, R26, R56 ;  /* 0x000000381a1a7220 */ /* 0x000fe20000400000 */
[----:B------:R-:W-:Y:S01]  /*4a40*/  F2FP.F16.F32.PACK_AB R54, RZ, R54 ;  /* 0x00000036ff36723e */ /* 0x000fe200000000ff */
[----:B------:R-:W-:Y:S01]  /*4a50*/  @P4 STG.E.U16 desc[UR36][R8.64+0x22], R51 ;  /* 0x0000223308004986 */ /* 0x000fe2000c101524 */
[----:B------:R-:W-:Y:S01]  /*4a60*/  ISETP.GT.AND P4, PT, R3, 0x18, P1 ;  /* 0x000000180300780c */ /* 0x000fe20000f84270 */
[-C--:B------:R-:W-:Y:S01]  /*4a70*/  FMUL R27, R27, R56.reuse ;  /* 0x000000381b1b7220 */ /* 0x080fe20000400000 */
[C---:B------:R-:W-:Y:S01]  /*4a80*/  ISETP.GT.AND P1, PT, R3.reuse, 0x19, P1 ;  /* 0x000000190300780c */ /* 0x040fe20000f24270 */
[----:B------:R-:W-:Y:S01]  /*4a90*/  @P5 STG.E.U16 desc[UR36][R6.64+0x30], R52 ;  /* 0x0000303406005986 */ /* 0x000fe2000c101524 */
[C---:B------:R-:W-:Y:S01]  /*4aa0*/  ISETP.GT.AND P5, PT, R3.reuse, 0x1, P2 ;  /* 0x000000010300780c */ /* 0x040fe200017a4270 */
[-C--:B------:R-:W-:Y:S01]  /*4ab0*/  FMUL R28, R28, R56.reuse ;  /* 0x000000381c1c7220 */ /* 0x080fe20000400000 */
[----:B------:R-:W-:Y:S01]  /*4ac0*/  F2FP.F16.F32.PACK_AB R55, RZ, R55 ;  /* 0x00000037ff37723e */ /* 0x000fe200000000ff */
[----:B------:R0:W-:Y:S01]  /*4ad0*/  @P3 STG.E.U16 desc[UR36][R6.64+0x32], R53 ;  /* 0x0000323506003986 */ /* 0x0001e2000c101524 */
[----:B------:R-:W-:Y:S01]  /*4ae0*/  ISETP.GT.AND P3, PT, R3, RZ, P2 ;  /* 0x000000ff0300720c */ /* 0x000fe20001764270 */
[----:B------:R-:W-:Y:S01]  /*4af0*/  FMUL R29, R29, R56 ;  /* 0x000000381d1d7220 */ /* 0x000fe20000400000 */
[----:B------:R-:W-:Y:S01]  /*4b00*/  F2FP.F16.F32.PACK_AB R24, RZ, R24 ;  /* 0x00000018ff18723e */ /* 0x000fe200000000ff */
[-C--:B------:R-:W-:Y:S01]  /*4b10*/  FMUL R30, R30, R56.reuse ;  /* 0x000000381e1e7220 */ /* 0x080fe20000400000 */
[----:B------:R-:W-:Y:S01]  /*4b20*/  ISETP.GT.AND P0, PT, R59, 0x88, PT ;  /* 0x000000883b00780c */ /* 0x000fe20003f04270 */
[----:B------:R-:W-:Y:S01]  /*4b30*/  @P4 STG.E.U16 desc[UR36][R8.64+0x30], R54 ;  /* 0x0000303608004986 */ /* 0x000fe2000c101524 */
[----:B------:R-:W-:Y:S01]  /*4b40*/  F2FP.F16.F32.PACK_AB R25, RZ, R25 ;  /* 0x00000019ff19723e */ /* 0x000fe200000000ff */
[----:B------:R-:W-:Y:S01]  /*4b50*/  FMUL R31, R31, R56 ;  /* 0x000000381f1f7220 */ /* 0x000fe20000400000 */
[C---:B------:R-:W-:Y:S01]  /*4b60*/  ISETP.GT.AND P4, PT, R3.reuse, 0x8, P2 ;  /* 0x000000080300780c */ /* 0x040fe20001784270 */
[----:B------:R-:W-:Y:S01]  /*4b70*/  @P1 STG.E.U16 desc[UR36][R8.64+0x32], R55 ;  /* 0x0000323708001986 */ /* 0x000fe2000c101524 */
[----:B------:R-:W-:Y:S01]  /*4b80*/  ISETP.GT.AND P1, PT, R3, RZ, P0 ;  /* 0x000000ff0300720c */ /* 0x000fe20000724270 */
[----:B0-----:R-:W-:Y:S01]  /*4b90*/  IMAD.IADD R7, R13, 0x1, R11 ;  /* 0x000000010d077824 */ /* 0x001fe200078e020b */
[----:B------:R-:W-:Y:S01]  /*4ba0*/  F2FP.F16.F32.PACK_AB R26, RZ, R26 ;  /* 0x0000001aff1a723e */ /* 0x000fe200000000ff */
[--C-:B------:R-:W-:Y:S01]  /*4bb0*/  @P3 IMAD.MOV.U32 R4, RZ, RZ, R10.reuse ;  /* 0x000000ffff043224 */ /* 0x100fe200078e000a */
[----:B------:R-:W-:Y:S01]  /*4bc0*/  F2FP.F16.F32.PACK_AB R27, RZ, R27 ;  /* 0x0000001bff1b723e */ /* 0x000fe200000000ff */
[----:B------:R-:W-:Y:S01]  /*4bd0*/  FMUL R32, R32, R56 ;  /* 0x0000003820207220 */ /* 0x000fe20000400000 */
[----:B------:R-:W-:Y:S01]  /*4be0*/  F2FP.F16.F32.PACK_AB R28, RZ, R28 ;  /* 0x0000001cff1c723e */ /* 0x000fe200000000ff */
[-C--:B------:R-:W-:Y:S01]  /*4bf0*/  FMUL R33, R33, R56.reuse ;  /* 0x0000003821217220 */ /* 0x080fe20000400000 */
[----:B------:R0:W-:Y:S01]  /*4c00*/  @P3 STG.E.U16 desc[UR36][R4.64], R24 ;  /* 0x0000001804003986 */ /* 0x0001e2000c101524 */
[----:B------:R-:W-:Y:S01]  /*4c10*/  ISETP.GT.AND P3, PT, R3, 0x1, P0 ;  /* 0x000000010300780c */ /* 0x000fe20000764270 */
[-C--:B------:R-:W-:Y:S01]  /*4c20*/  FMUL R34, R34, R56.reuse ;  /* 0x0000003822227220 */ /* 0x080fe20000400000 */
[--C-:B------:R-:W-:Y:S01]  /*4c30*/  @P4 IMAD.MOV.U32 R6, RZ, RZ, R10.reuse ;  /* 0x000000ffff064224 */ /* 0x100fe200078e000a */
[----:B------:R-:W-:Y:S01]  /*4c40*/  F2FP.F16.F32.PACK_AB R29, RZ, R29 ;  /* 0x0000001dff1d723e */ /* 0x000fe200000000ff */
[----:B------:R-:W-:Y:S01]  /*4c50*/  FMUL R35, R35, R56 ;  /* 0x0000003823237220 */ /* 0x000fe20000400000 */
[----:B------:R-:W-:Y:S01]  /*4c60*/  F2FP.F16.F32.PACK_AB R30, RZ, R30 ;  /* 0x0000001eff1e723e */ /* 0x000fe200000000ff */
[-C--:B------:R-:W-:Y:S01]  /*4c70*/  FMUL R36, R36, R56.reuse ;  /* 0x0000003824247220 */ /* 0x080fe20000400000 */
[----:B------:R-:W-:Y:S01]  /*4c80*/  F2FP.F16.F32.PACK_AB R31, RZ, R31 ;  /* 0x0000001fff1f723e */ /* 0x000fe200000000ff */
[----:B------:R-:W-:Y:S01]  /*4c90*/  FMUL R37, R37, R56 ;  /* 0x0000003825257220 */ /* 0x000fe20000400000 */
[----:B------:R-:W-:Y:S01]  /*4ca0*/  F2FP.F16.F32.PACK_AB R32, RZ, R32 ;  /* 0x00000020ff20723e */ /* 0x000fe200000000ff */
[-C--:B------:R-:W-:Y:S01]  /*4cb0*/  FMUL R38, R38, R56.reuse ;  /* 0x0000003826267220 */ /* 0x080fe20000400000 */
[----:B0-----:R-:W-:Y:S01]  /*4cc0*/  @P5 IMAD.MOV.U32 R4, RZ, RZ, R10 ;  /* 0x000000ffff045224 */ /* 0x001fe200078e000a */
[----:B------:R-:W-:Y:S01]  /*4cd0*/  F2FP.F16.F32.PACK_AB R33, RZ, R33 ;  /* 0x00000021ff21723e */ /* 0x000fe200000000ff */
[----:B------:R-:W-:Y:S01]  /*4ce0*/  FMUL R39, R39, R56 ;  /* 0x0000003827277220 */ /* 0x000fe20000400000 */
[----:B------:R-:W-:-:S02]  /*4cf0*/  F2FP.F16.F32.PACK_AB R34, RZ, R34 ;  /* 0x00000022ff22723e */ /* 0x000fc400000000ff */
[----:B------:R0:W-:Y:S01]  /*4d00*/  @P5 STG.E.U16 desc[UR36][R4.64+0x2], R25 ;  /* 0x0000021904005986 */ /* 0x0001e2000c101524 */
[----:B------:R-:W-:Y:S02]  /*4d10*/  F2FP.F16.F32.PACK_AB R35, RZ, R35 ;  /* 0x00000023ff23723e */ /* 0x000fe400000000ff */
[----:B------:R-:W-:Y:S02]  /*4d20*/  F2FP.F16.F32.PACK_AB R36, RZ, R36 ;  /* 0x00000024ff24723e */ /* 0x000fe400000000ff */
[----:B------:R-:W-:Y:S02]  /*4d30*/  F2FP.F16.F32.PACK_AB R37, RZ, R37 ;  /* 0x00000025ff25723e */ /* 0x000fe400000000ff */
[----:B------:R-:W-:Y:S02]  /*4d40*/  F2FP.F16.F32.PACK_AB R38, RZ, R38 ;  /* 0x00000026ff26723e */ /* 0x000fe400000000ff */
[----:B------:R-:W-:Y:S02]  /*4d50*/  F2FP.F16.F32.PACK_AB R39, RZ, R39 ;  /* 0x00000027ff27723e */ /* 0x000fe400000000ff */
[----:B0-----:R-:W-:-:S05]  /*4d60*/  IADD3 R4, P5, R21, R10, RZ ;  /* 0x0000000a15047210 */ /* 0x001fca0007fbe0ff */
[----:B------:R-:W-:Y:S01]  /*4d70*/  IMAD.X R5, R15, 0x1, R5, P5 ;  /* 0x000000010f057824 */ /* 0x000fe200028e0605 */
[----:B------:R-:W-:-:S04]  /*4d80*/  ISETP.GT.AND P5, PT, R3, 0x9, P0 ;  /* 0x000000090300780c */ /* 0x000fc800007a4270 */
[----:B------:R-:W-:Y:S01]  /*4d90*/  @P1 STG.E.U16 desc[UR36][R4.64], R26 ;  /* 0x0000001a04001986 */ /* 0x000fe2000c101524 */
[----:B------:R-:W-:-:S03]  /*4da0*/  ISETP.GT.AND P1, PT, R3, 0x9, P2 ;  /* 0x000000090300780c */ /* 0x000fc60001724270 */
[----:B------:R0:W-:Y:S01]  /*4db0*/  @P3 STG.E.U16 desc[UR36][R4.64+0x2], R27 ;  /* 0x0000021b04003986 */ /* 0x0001e2000c101524 */
[----:B------:R-:W-:-:S03]  /*4dc0*/  ISETP.GT.AND P3, PT, R3, 0x8, P0 ;  /* 0x000000080300780c */ /* 0x000fc60000764270 */
[----:B------:R-:W-:Y:S01]  /*4dd0*/  @P4 STG.E.U16 desc[UR36][R6.64+0x10], R28 ;  /* 0x0000101c06004986 */ /* 0x000fe2000c101524 */
[----:B------:R-:W-:-:S05]  /*4de0*/  IADD3 R8, P4, R21, R10, RZ ;  /* 0x0000000a15087210 */ /* 0x000fca0007f9e0ff */
[----:B------:R-:W-:Y:S01]  /*4df0*/  IMAD.X R9, R7, 0x1, R15, P4 ;  /* 0x0000000107097824 */ /* 0x000fe200020e060f */
[----:B------:R-:W-:Y:S01]  /*4e00*/  ISETP.GT.AND P4, PT, R3, 0x10, P2 ;  /* 0x000000100300780c */ /* 0x000fe20001784270 */
[----:B0-----:R-:W-:Y:S02]  /*4e10*/  @P1 IMAD.MOV.U32 R4, RZ, RZ, R10 ;  /* 0x000000ffff041224 */ /* 0x001fe400078e000a */
[----:B------:R-:W-:-:S05]  /*4e20*/  @P1 IMAD.MOV.U32 R5, RZ, RZ, R7 ;  /* 0x000000ffff051224 */ /* 0x000fca00078e0007 */
[----:B------:R0:W-:Y:S01]  /*4e30*/  @P1 STG.E.U16 desc[UR36][R4.64+0x12], R29 ;  /* 0x0000121d04001986 */ /* 0x0001e2000c101524 */
[----:B------:R-:W-:-:S03]  /*4e40*/  ISETP.GT.AND P1, PT, R3, 0x18, P2 ;  /* 0x000000180300780c */ /* 0x000fc60001724270 */
[----:B------:R-:W-:Y:S01]  /*4e50*/  @P3 STG.E.U16 desc[UR36][R8.64+0x10], R30 ;  /* 0x0000101e08003986 */ /* 0x000fe2000c101524 */
[C---:B------:R-:W-:Y:S02]  /*4e60*/  ISETP.GT.AND P3, PT, R3.reuse, 0x11, P2 ;  /* 0x000000110300780c */ /* 0x040fe40001764270 */
[----:B------:R-:W-:Y:S01]  /*4e70*/  ISETP.GT.AND P2, PT, R3, 0x19, P2 ;  /* 0x000000190300780c */ /* 0x000fe20001744270 */
[----:B0-----:R-:W-:Y:S02]  /*4e80*/  @P5 IMAD.MOV.U32 R4, RZ, RZ, R8 ;  /* 0x000000ffff045224 */ /* 0x001fe400078e0008 */
[----:B------:R-:W-:-:S04]  /*4e90*/  @P5 IMAD.MOV.U32 R5, RZ, RZ, R9 ;  /* 0x000000ffff055224 */ /* 0x000fc800078e0009 */
[----:B------:R-:W-:Y:S01]  /*4ea0*/  @P1 IMAD.MOV.U32 R6, RZ, RZ, R10 ;  /* 0x000000ffff061224 */ /* 0x000fe200078e000a */
[----:B------:R0:W-:Y:S01]  /*4eb0*/  @P5 STG.E.U16 desc[UR36][R4.64+0x12], R31 ;  /* 0x0000121f04005986 */ /* 0x0001e2000c101524 */
[----:B------:R-:W-:-:S04]  /*4ec0*/  ISETP.GT.AND P5, PT, R3, 0x10, P0 ;  /* 0x000000100300780c */ /* 0x000fc800007a4270 */
[--C-:B------:R-:W-:Y:S02]  /*4ed0*/  @P2 IMAD.MOV.U32 R11, RZ, RZ, R7.reuse ;  /* 0x000000ffff0b2224 */ /* 0x100fe400078e0007 */
[----:B0-----:R-:W-:Y:S02]  /*4ee0*/  @P4 IMAD.MOV.U32 R4, RZ, RZ, R10 ;  /* 0x000000ffff044224 */ /* 0x001fe400078e000a */
[----:B------:R-:W-:-:S05]  /*4ef0*/  @P4 IMAD.MOV.U32 R5, RZ, RZ, R7 ;  /* 0x000000ffff054224 */ /* 0x000fca00078e0007 */
[----:B------:R0:W-:Y:S01]  /*4f00*/  @P4 STG.E.U16 desc[UR36][R4.64+0x20], R32 ;  /* 0x0000202004004986 */ /* 0x0001e2000c101524 */
[----:B------:R-:W-:Y:S01]  /*4f10*/  ISETP.GT.AND P4, PT, R3, 0x11, P0 ;  /* 0x000000110300780c */ /* 0x000fe20000784270 */
[----:B0-----:R-:W-:Y:S02]  /*4f20*/  @P3 IMAD.MOV.U32 R4, RZ, RZ, R10 ;  /* 0x000000ffff043224 */ /* 0x001fe400078e000a */
[----:B------:R-:W-:-:S05]  /*4f30*/  @P3 IMAD.MOV.U32 R5, RZ, RZ, R7 ;  /* 0x000000ffff053224 */ /* 0x000fca00078e0007 */
[----:B------:R0:W-:Y:S01]  /*4f40*/  @P3 STG.E.U16 desc[UR36][R4.64+0x22], R33 ;  /* 0x0000222104003986 */ /* 0x0001e2000c101524 */
[C---:B------:R-:W-:Y:S02]  /*4f50*/  ISETP.GT.AND P3, PT, R3.reuse, 0x18, P0 ;  /* 0x000000180300780c */ /* 0x040fe40000764270 */
[----:B------:R-:W-:Y:S01]  /*4f60*/  ISETP.GT.AND P0, PT, R3, 0x19, P0 ;  /* 0x000000190300780c */ /* 0x000fe20000704270 */
[----:B0-----:R-:W-:Y:S02]  /*4f70*/  @P5 IMAD.MOV.U32 R4, RZ, RZ, R8 ;  /* 0x000000ffff045224 */ /* 0x001fe400078e0008 */
[----:B------:R-:W-:-:S05]  /*4f80*/  @P5 IMAD.MOV.U32 R5, RZ, RZ, R9 ;  /* 0x000000ffff055224 */ /* 0x000fca00078e0009 */
[----:B------:R0:W-:Y:S02]  /*4f90*/  @P5 STG.E.U16 desc[UR36][R4.64+0x20], R34 ;  /* 0x0000202204005986 */ /* 0x0001e4000c101524 */
[----:B0-----:R-:W-:Y:S02]  /*4fa0*/  @P4 IMAD.MOV.U32 R4, RZ, RZ, R8 ;  /* 0x000000ffff044224 */ /* 0x001fe400078e0008 */
[----:B------:R-:W-:-:S05]  /*4fb0*/  @P4 IMAD.MOV.U32 R5, RZ, RZ, R9 ;  /* 0x000000ffff054224 */ /* 0x000fca00078e0009 */
[----:B------:R0:W-:Y:S04]  /*4fc0*/  @P4 STG.E.U16 desc[UR36][R4.64+0x22], R35 ;  /* 0x0000222304004986 */ /* 0x0001e8000c101524 */
[----:B------:R1:W-:Y:S04]  /*4fd0*/  @P1 STG.E.U16 desc[UR36][R6.64+0x30], R36 ;  /* 0x0000302406001986 */ /* 0x0003e8000c101524 */
[----:B------:R1:W-:Y:S01]  /*4fe0*/  @P2 STG.E.U16 desc[UR36][R10.64+0x32], R37 ;  /* 0x000032250a002986 */ /* 0x0003e2000c101524 */
[----:B0-----:R-:W-:Y:S02]  /*4ff0*/  @P3 IMAD.MOV.U32 R4, RZ, RZ, R8 ;  /* 0x000000ffff043224 */ /* 0x001fe400078e0008 */
[----:B------:R-:W-:-:S05]  /*5000*/  @P3 IMAD.MOV.U32 R5, RZ, RZ, R9 ;  /* 0x000000ffff053224 */ /* 0x000fca00078e0009 */
[----:B------:R1:W-:Y:S04]  /*5010*/  @P3 STG.E.U16 desc[UR36][R4.64+0x30], R38 ;  /* 0x0000302604003986 */ /* 0x0003e8000c101524 */
[----:B------:R1:W-:Y:S02]  /*5020*/  @P0 STG.E.U16 desc[UR36][R8.64+0x32], R39 ;  /* 0x0000322708000986 */ /* 0x0003e4000c101524 */
.L_x_94:
[----:B------:R-:W-:Y:S05]  /*5030*/  BSYNC B0 ;  /* 0x0000000000007941 */ /* 0x000fea0003800000 */
.L_x_34:
[----:B------:R-:W-:Y:S01]  /*5040*/  ULDC UR4, c[0x0][0xc] ;  /* 0x0000030000047ab9 */ /* 0x000fe20000000800 */
[----:B------:R-:W-:Y:S01]  /*5050*/  ULDC UR5, c[0x0][0x10] ;  /* 0x0000040000057ab9 */ /* 0x000fe20000000800 */
[----:B------:R-:W2:Y:S01]  /*5060*/  LDC R3, c[0x0][0x14] ;  /* 0x00000500ff037b82 */ /* 0x000ea20000000800 */
[----:B------:R-:W-:Y:S01]  /*5070*/  UIMAD.WIDE.U32 UR4, UR4, UR5, URZ ;  /* 0x00000005040472a5 */ /* 0x000fe2000f8e003f */
[----:B------:R-:W-:Y:S02]  /*5080*/  IMAD.MOV.U32 R60, RZ, RZ, -0x1 ;  /* 0xffffffffff3c7424 */ /* 0x000fe400078e00ff */
[----:B------:R-:W-:-:S03]  /*5090*/  IMAD.MOV.U32 R57, RZ, RZ, -0x1 ;  /* 0xffffffffff397424 */ /* 0x000fc600078e00ff */
[----:B--2---:R-:W-:-:S04]  /*50a0*/  IMAD.WIDE.U32 R16, R3, UR4, R16 ;  /* 0x0000000403107c25 */ /* 0x004fc8000f8e0010 */
[----:B------:R-:W-:Y:S01]  /*50b0*/  IMAD R3, R3, UR5, RZ ;  /* 0x0000000503037c24 */ /* 0x000fe2000f8e02ff */
[----:B------:R-:W-:Y:S02]  /*50c0*/  ULDC.64 UR4, c[0x0][0x650] ;  /* 0x0001940000047ab9 */ /* 0x000fe40000000a00 */
[----:B------:R-:W-:Y:S01]  /*50d0*/  ISETP.GE.U32.AND P0, PT, R16, UR4, PT ;  /* 0x0000000410007c0c */ /* 0x000fe2000bf06070 */
[--C-:B------:R-:W-:Y:S01]  /*50e0*/  IMAD.IADD R17, R17, 0x1, R3.reuse ;  /* 0x0000000111117824 */ /* 0x100fe200078e0203 */
[----:B------:R-:W-:-:S04]  /*50f0*/  PRMT R3, RZ, 0x7610, R3 ;  /* 0x00007610ff037816 */ /* 0x000fc80000000003 */
[----:B------:R-:W-:-:S13]  /*5100*/  ISETP.GE.U32.AND.EX P0, PT, R17, UR5, PT, P0 ;  /* 0x0000000511007c0c */ /* 0x000fda000bf06100 */
[----:B------:R-:W-:Y:S05]  /*5110*/  @P0 BRA `(.L_x_95) ;  /* 0x0000000400640947 */ /* 0x000fea0003800000 */
[----:B------:R-:W2:Y:S01]  /*5120*/  S2R R12, SR_CTAID.X ;  /* 0x00000000000c7919 */ /* 0x000ea20000002500 */
[----:B01----:R-:W0:Y:S01]  /*5130*/  LDC.64 R10, c[0x0][0x628] ;  /* 0x00018a00ff0a7b82 */ /* 0x003e220000000a00 */
[----:B------:R-:W-:Y:S01]  /*5140*/  ULDC UR4, c[0x0][0x150] ;  /* 0x0000540000047ab9 */ /* 0x000fe20000000800 */
[----:B------:R-:W-:Y:S01]  /*5150*/  IMAD.MOV.U32 R8, RZ, RZ, R16 ;  /* 0x000000ffff087224 */ /* 0x000fe200078e0010 */
[----:B------:R-:W1:Y:S01]  /*5160*/  S2R R24, SR_CTAID.Y ;  /* 0x0000000000187919 */ /* 0x000e620000002600 */
[----:B------:R-:W-:-:S04]  /*5170*/  IMAD.MOV.U32 R9, RZ, RZ, R17 ;  /* 0x000000ffff097224 */ /* 0x000fc800078e0011 */
[----:B------:R-:W1:Y:S08]  /*5180*/  LDC R21, c[0x0][0x144] ;  /* 0x00005100ff157b82 */ /* 0x000e700000000800 */
[----:B------:R-:W1:Y:S08]  /*5190*/  LDC R0, c[0x0][0x630] ;  /* 0x00018c00ff007b82 */ /* 0x000e700000000800 */
[----:B------:R-:W1:Y:S01]  /*51a0*/  LDC.64 R14, c[0x0][0x620] ;  /* 0x00018800ff0e7b82 */ /* 0x000e620000000a00 */
[----:B0-----:R-:W-:-:S04]  /*51b0*/  ISETP.NE.U32.AND P0, PT, R10, RZ, PT ;  /* 0x000000ff0a00720c */ /* 0x001fc80003f05070 */
[----:B------:R-:W-:Y:S02]  /*51c0*/  ISETP.NE.AND.EX P0, PT, R11, RZ, PT, P0 ;  /* 0x000000ff0b00720c */ /* 0x000fe40003f05300 */
[----:B--2---:R-:W-:-:S05]  /*51d0*/  I2FP.F32.U32 R3, R12 ;  /* 0x0000000c00037245 */ /* 0x004fca0000201000 */
[----:B------:R-:W-:-:S04]  /*51e0*/  FMUL R3, R3, UR4 ;  /* 0x0000000403037c20 */ /* 0x000fc80008400000 */
[----:B------:R0:W2:Y:S02]  /*51f0*/  F2I.U32.TRUNC.NTZ R20, R3 ;  /* 0x0000000300147305 */ /* 0x0000a4000020f000 */
[----:B------:R-:W-:Y:S05]  /*5200*/  @!P0 BRA `(.L_x_96) ;  /* 0x0000000000288947 */ /* 0x000fea0003800000 */
[----:B0-----:R-:W0:Y:S02]  /*5210*/  LDC R3, c[0x0][0x634] ;  /* 0x00018d00ff037b82 */ /* 0x001e240000000800 */
[----:B0-----:R-:W-:-:S04]  /*5220*/  IADD3 R3, P0, R16, R3, RZ ;  /* 0x0000000310037210 */ /* 0x001fc80007f1e0ff */
[----:B------:R-:W-:-:S05]  /*5230*/  IADD3.X R13, RZ, R17, RZ, P0, !PT ;  /* 0x00000011ff0d7210 */ /* 0x000fca00007fe4ff */
[----:B------:R-:W-:-:S04]  /*5240*/  IMAD.WIDE.U32 R4, R13, R10, RZ ;  /* 0x0000000a0d047225 */ /* 0x000fc800078e00ff */
[----:B------:R-:W-:-:S04]  /*5250*/  IMAD.WIDE.U32 R6, P0, R3, R11, R4 ;  /* 0x0000000b03067225 */ /* 0x000fc80007800004 */
[----:B------:R-:W-:-:S04]  /*5260*/  IMAD.WIDE.U32 R4, R3, R10, RZ ;  /* 0x0000000a03047225 */ /* 0x000fc800078e00ff */
[----:B------:R-:W-:Y:S01]  /*5270*/  IMAD.X R9, RZ, RZ, RZ, P0 ;  /* 0x000000ffff097224 */ /* 0x000fe200000e06ff */
[----:B------:R-:W-:Y:S01]  /*5280*/  IADD3 RZ, P0, R5, R6, RZ ;  /* 0x0000000605ff7210 */ /* 0x000fe20007f1e0ff */
[----:B------:R-:W-:-:S04]  /*5290*/  IMAD.MOV.U32 R8, RZ, RZ, R7 ;  /* 0x000000ffff087224 */ /* 0x000fc800078e0007 */
[----:B------:R-:W-:-:S08]  /*52a0*/  IMAD.WIDE.U32.X R8, R13, R11, R8, P0 ;  /* 0x0000000b0d087225 */ /* 0x000fd000000e0408 */
.L_x_96:
[----:B------:R-:W3:Y:S01]  /*52b0*/  LDC.64 R28, c[0x0][0x640] ;  /* 0x00019000ff1c7b82 */ /* 0x000ee20000000a00 */
[-CC-:B-1----:R-:W-:Y:S01]  /*52c0*/  SHF.R.U64 R57, R8, R0.reuse, R9.reuse ;  /* 0x0000000008397219 */ /* 0x182fe20000001209 */
[----:B--2---:R-:W-:Y:S01]  /*52d0*/  IMAD.MOV R20, RZ, RZ, -R20 ;  /* 0x000000ffff147224 */ /* 0x004fe200078e0a14 */
[----:B------:R-:W-:Y:S01]  /*52e0*/  SHF.R.U32.HI R0, RZ, R0, R9 ;  /* 0x00000000ff007219 */ /* 0x000fe20000011609 */
[----:B------:R-:W-:Y:S01]  /*52f0*/  ULDC UR4, c[0x0][0x154] ;  /* 0x0000550000047ab9 */ /* 0x000fe20000000800 */
[----:B0-----:R-:W-:Y:S01]  /*5300*/  IADD3 R3, P0, RZ, -R57, RZ ;  /* 0x80000039ff037210 */ /* 0x001fe20007f1e0ff */
[----:B------:R-:W-:Y:S02]  /*5310*/  IMAD R21, R21, R20, R12 ;  /* 0x0000001415157224 */ /* 0x000fe400078e020c */
[----:B------:R-:W0:Y:S01]  /*5320*/  LDC R6, c[0x0][0x618] ;  /* 0x00018600ff067b82 */ /* 0x000e220000000800 */
[----:B------:R-:W-:Y:S02]  /*5330*/  IMAD.MOV.U32 R7, RZ, RZ, 0x1 ;  /* 0x00000001ff077424 */ /* 0x000fe400078e00ff */
[----:B------:R-:W-:-:S04]  /*5340*/  IMAD.X R5, RZ, RZ, ~R0, P0 ;  /* 0x000000ffff057224 */ /* 0x000fc800000e0e00 */
[-C--:B------:R-:W-:Y:S01]  /*5350*/  IMAD R0, R5, R14.reuse, RZ ;  /* 0x0000000e05007224 */ /* 0x080fe200078e02ff */
[----:B------:R-:W1:Y:S01]  /*5360*/  LDC R8, c[0x0][0x608] ;  /* 0x00018200ff087b82 */ /* 0x000e620000000800 */
[----:B------:R-:W-:-:S04]  /*5370*/  IMAD.WIDE.U32 R4, R3, R14, R16 ;  /* 0x0000000e03047225 */ /* 0x000fc800078e0010 */
[----:B------:R-:W-:Y:S01]  /*5380*/  IMAD R3, R3, R15, R0 ;  /* 0x0000000f03037224 */ /* 0x000fe200078e0200 */
[----:B------:R-:W-:Y:S02]  /*5390*/  I2FP.F32.U32 R0, R24 ;  /* 0x0000001800007245 */ /* 0x000fe40000201000 */
[----:B------:R-:W2:Y:S01]  /*53a0*/  LDC R26, c[0x0][0x658] ;  /* 0x00019600ff1a7b82 */ /* 0x000ea20000000800 */
[----:B------:R-:W-:Y:S01]  /*53b0*/  IMAD.IADD R3, R5, 0x1, R3 ;  /* 0x0000000105037824 */ /* 0x000fe200078e0203 */
[----:B---3--:R-:W-:Y:S01]  /*53c0*/  ISETP.NE.U32.AND P0, PT, R28, RZ, PT ;  /* 0x000000ff1c00720c */ /* 0x008fe20003f05070 */
[----:B------:R-:W-:Y:S01]  /*53d0*/  FMUL R0, R0, UR4 ;  /* 0x0000000400007c20 */ /* 0x000fe20008400000 */
[----:B------:R-:W-:Y:S02]  /*53e0*/  IMAD.MOV.U32 R5, RZ, RZ, -0x1 ;  /* 0xffffffffff057424 */ /* 0x000fe400078e00ff */
[----:B------:R-:W-:Y:S01]  /*53f0*/  ISETP.NE.AND.EX P0, PT, R29, RZ, PT, P0 ;  /* 0x000000ff1d00720c */ /* 0x000fe20003f05300 */
[----:B------:R3:W2:Y:S01]  /*5400*/  F2I.U32.TRUNC.NTZ R13, R0 ;  /* 0x00000000000d7305 */ /* 0x0006a2000020f000 */
[----:B------:R-:W3:Y:S01]  /*5410*/  LDC R15, c[0x0][0x148] ;  /* 0x00005200ff0f7b82 */ /* 0x000ee20000000800 */
[----:B0-----:R-:W-:-:S02]  /*5420*/  SHF.R.U64 R12, R4, R6, R3 ;  /* 0x00000006040c7219 */ /* 0x001fc40000001203 */
[----:B------:R-:W-:-:S05]  /*5430*/  SHF.R.U32.HI R3, RZ, R6, R3 ;  /* 0x00000006ff037219 */ /* 0x000fca0000011603 */
[----:B------:R-:W0:Y:S01]  /*5440*/  LDC R20, c[0x0][0x600] ;  /* 0x00018000ff147b82 */ /* 0x000e220000000800 */
[-CC-:B-1----:R-:W-:Y:S02]  /*5450*/  SHF.R.U64 R10, R12, R8.reuse, R3.reuse ;  /* 0x000000080c0a7219 */ /* 0x182fe40000001203 */
[----:B------:R-:W-:-:S05]  /*5460*/  SHF.R.U32.HI R3, RZ, R8, R3 ;  /* 0x00000008ff037219 */ /* 0x000fca0000011603 */
[----:B------:R-:W1:Y:S01]  /*5470*/  LDC R27, c[0x0][0x648] ;  /* 0x00019200ff1b7b82 */ /* 0x000e620000000800 */
[-C--:B--2---:R-:W-:Y:S02]  /*5480*/  SHF.L.U32 R4, R5, R26.reuse, RZ ;  /* 0x0000001a05047219 */ /* 0x084fe400000006ff */
[-CC-:B------:R-:W-:Y:S02]  /*5490*/  SHF.R.U64 R14, R10, R26.reuse, R3.reuse ;  /* 0x0000001a0a0e7219 */ /* 0x180fe40000001203 */
[----:B------:R-:W-:Y:S02]  /*54a0*/  SHF.R.U32.HI R5, RZ, R26, R3 ;  /* 0x0000001aff057219 */ /* 0x000fe40000011603 */
[----:B------:R-:W-:Y:S01]  /*54b0*/  LOP3.LUT R25, RZ, R4, RZ, 0x33, !PT ;  /* 0x00000004ff197212 */ /* 0x000fe200078e33ff */
[----:B------:R-:W2:Y:S01]  /*54c0*/  LDC R30, c[0x0][0x638] ;  /* 0x00018e00ff1e7b82 */ /* 0x000ea20000000800 */
[----:B------:R-:W-:Y:S01]  /*54d0*/  SHF.L.U32 R26, R7, R26, RZ ;  /* 0x0000001a071a7219 */ /* 0x000fe200000006ff */
[----:B------:R-:W-:-:S06]  /*54e0*/  IMAD.MOV.U32 R4, RZ, RZ, R14 ;  /* 0x000000ffff047224 */ /* 0x000fcc00078e000e */
[----:B------:R-:W0:Y:S01]  /*54f0*/  LDC R31, c[0x0][0x610] ;  /* 0x00018400ff1f7b82 */ /* 0x000e220000000800 */
        /* <DEDUP_REMOVED lines=11> */
.L_x_97:
[----:B------:R-:W-:Y:S01]  /*55b0*/  ISETP.NE.AND P0, PT, R2, 0x1, PT ;  /* 0x000000010200780c */ /* 0x000fe20003f05270 */
[----:B0-----:R-:W-:Y:S01]  /*55c0*/  VIADD R7, R20, 0xffffffff ;  /* 0xffffffff14077836 */ /* 0x001fe20000000000 */
[----:B-1-3--:R-:W-:Y:S01]  /*55d0*/  SHF.R.U64 R0, R4, R27, R5 ;  /* 0x0000001b04007219 */ /* 0x00afe20000001205 */
[----:B------:R-:W-:Y:S01]  /*55e0*/  IMAD.MOV R13, RZ, RZ, -R13 ;  /* 0x000000ffff0d7224 */ /* 0x000fe200078e0a0d */
[----:B------:R-:W-:Y:S01]  /*55f0*/  LOP3.LUT R5, R10, R25, RZ, 0xc0, !PT ;  /* 0x000000190a057212 */ /* 0x000fe200078ec0ff */
[----:B------:R-:W-:Y:S01]  /*5600*/  IMAD.MOV.U32 R4, RZ, RZ, 0x1 ;  /* 0x00000001ff047424 */ /* 0x000fe200078e00ff */
[----:B------:R-:W-:Y:S01]  /*5610*/  LOP3.LUT R12, R12, R7, RZ, 0xc0, !PT ;  /* 0x000000070c0c7212 */ /* 0x000fe200078ec0ff */
[----:B------:R-:W-:Y:S02]  /*5620*/  IMAD.MOV R3, RZ, RZ, -R0 ;  /* 0x000000ffff037224 */ /* 0x000fe400078e0a00 */
[----:B------:R-:W-:Y:S02]  /*5630*/  IMAD R0, R26, R0, R5 ;  /* 0x000000001a007224 */ /* 0x000fe400078e0205 */
[----:B--2---:R-:W-:-:S02]  /*5640*/  IMAD R3, R3, R30, R14 ;  /* 0x0000001e03037224 */ /* 0x004fc400078e020e */
[----:B------:R-:W-:Y:S02]  /*5650*/  @P0 IMAD R21, R15, R13, R24 ;  /* 0x0000000d0f150224 */ /* 0x000fe400078e0218 */
[----:B------:R-:W-:Y:S01]  /*5660*/  IMAD R5, R3, R20, R12 ;  /* 0x0000001403057224 */ /* 0x000fe200078e020c */
[----:B------:R-:W-:Y:S01]  /*5670*/  PRMT R3, R4, 0x7610, R3 ;  /* 0x0000761004037816 */ /* 0x000fe20000000003 */
[----:B------:R-:W-:-:S05]  /*5680*/  IMAD R0, R0, R31, R21 ;  /* 0x0000001f00007224 */ /* 0x000fca00078e0215 */
[----:B------:R-:W-:Y:S02]  /*5690*/  SEL R60, R5, R0, !P0 ;  /* 0x00000000053c7207 */ /* 0x000fe40004000000 */
[----:B------:R-:W-:-:S07]  /*56a0*/  SEL R0, R0, R5, !P0 ;  /* 0x0000000500007207 */ /* 0x000fce0004000000 */
.L_x_95:
[----:B------:R-:W-:Y:S01]  /*56b0*/  LOP3.LUT P0, RZ, R3, 0xff, RZ, 0xc0, !PT ;  /* 0x000000ff03ff7812 */ /* 0x000fe2000780c0ff */
[----:B------:R-:W-:-:S12]  /*56c0*/  IMAD.MOV.U32 R62, RZ, RZ, R0 ;  /* 0x000000ffff3e7224 */ /* 0x000fd800078e0000 */
[----:B------:R-:W-:Y:S05]  /*56d0*/  @P0 BRA `(.L_x_98) ;  /* 0xffffffb800bc0947 */ /* 0x000fea000383ffff */
[----:B------:R-:W-:Y:S05]  /*56e0*/  EXIT ;  /* 0x000000000000794d */ /* 0x000fea0003800000 */
.L_x_7:
[----:B0-----:R-:W-:Y:S01]  /*56f0*/  ULDC.64 UR4, c[0x0][0x650] ;  /* 0x0001940000047ab9 */ /* 0x001fe20000000a00 */
        /* <DEDUP_REMOVED lines=25> */
.L_x_100:
[----:B------:R-:W0:Y:S01]  /*5890*/  LDC.64 R28, c[0x0][0x640] ;  /* 0x00019000ff1c7b82 */ /* 0x000e220000000a00 */
[-CC-:B------:R-:W-:Y:S01]  /*58a0*/  SHF.R.U64 R22, R12, R6.reuse, R13.reuse ;  /* 0x000000060c167219 */ /* 0x180fe2000000120d */
[----:B------:R-:W-:Y:S01]  /*58b0*/  IMAD.MOV.U32 R30, RZ, RZ, 0x1 ;  /* 0x00000001ff1e7424 */ /* 0x000fe200078e00ff */
[----:B------:R-:W-:Y:S02]  /*58c0*/  SHF.R.U32.HI R6, RZ, R6, R13 ;  /* 0x00000006ff067219 */ /* 0x000fe4000001160d */
        /* <DEDUP_REMOVED lines=8> */
[----:B------:R-:W-:Y:S01]  /*5950*/  IMAD.IADD R9, R9, 0x1, R11 ;  /* 0x0000000109097824 */ /* 0x000fe200078e020b */
[----:B0-----:R-:W-:-:S04]  /*5960*/  ISETP.NE.U32.AND P0, PT, R28, RZ, PT ;  /* 0x000000ff1c00720c */ /* 0x001fc80003f05070 */
[----:B------:R-:W-:Y:S02]  /*5970*/  ISETP.NE.AND.EX P0, PT, R29, RZ, PT, P0 ;  /* 0x000000ff1d00720c */ /* 0x000fe40003f05300 */
[----:B------:R-:W0:Y:S01]  /*5980*/  LDC R20, c[0x0][0x600] ;  /* 0x00018000ff147b82 */ /* 0x000e220000000800 */
[-CC-:B-1----:R-:W-:Y:S01]  /*5990*/  SHF.R.U64 R14, R8, R10.reuse, R9.reuse ;  /* 0x0000000a080e7219 */ /* 0x182fe20000001209 */
[----:B------:R-:W-:Y:S01]  /*59a0*/  IMAD.MOV.U32 R8, RZ, RZ, -0x1 ;  /* 0xffffffffff087424 */ /* 0x000fe200078e00ff */
[----:B------:R-:W-:-:S05]  /*59b0*/  SHF.R.U32.HI R9, RZ, R10, R9 ;  /* 0x0000000aff097219 */ /* 0x000fca0000011609 */
[----:B------:R-:W1:Y:S01]  /*59c0*/  LDC R26, c[0x0][0x648] ;  /* 0x00019200ff1a7b82 */ /* 0x000e620000000800 */
[-CC-:B--2---:R-:W-:Y:S02]  /*59d0*/  SHF.R.U64 R21, R14, R12.reuse, R9.reuse ;  /* 0x0000000c0e157219 */ /* 0x184fe40000001209 */
[----:B------:R-:W-:-:S05]  /*59e0*/  SHF.R.U32.HI R6, RZ, R12, R9 ;  /* 0x0000000cff067219 */ /* 0x000fca0000011609 */
[----:B------:R-:W2:Y:S01]  /*59f0*/  LDC R27, c[0x0][0x638] ;  /* 0x00018e00ff1b7b82 */ /* 0x000ea20000000800 */
[-C--:B---3--:R-:W-:Y:S02]  /*5a00*/  SHF.L.U32 R8, R8, R25.reuse, RZ ;  /* 0x0000001908087219 */ /* 0x088fe400000006ff */
[-CC-:B------:R-:W-:Y:S02]  /*5a10*/  SHF.R.U64 R23, R21, R25.reuse, R6.reuse ;  /* 0x0000001915177219 */ /* 0x180fe40000001206 */
[----:B------:R-:W-:Y:S02]  /*5a20*/  LOP3.LUT R32, RZ, R8, RZ, 0x33, !PT ;  /* 0x00000008ff207212 */ /* 0x000fe400078e33ff */
[----:B------:R-:W-:Y:S01]  /*5a30*/  SHF.R.U32.HI R9, RZ, R25, R6 ;  /* 0x00000019ff097219 */ /* 0x000fe20000011606 */
[----:B------:R-:W3:Y:S01]  /*5a40*/  LDC R31, c[0x0][0x610] ;  /* 0x00018400ff1f7b82 */ /* 0x000ee20000000800 */
[----:B------:R-:W-:Y:S01]  /*5a50*/  IMAD.MOV.U32 R8, RZ, RZ, R23 ;  /* 0x000000ffff087224 */ /* 0x000fe200078e0017 */
[----:B------:R-:W-:Y:S06]  /*5a60*/  @!P0 BRA `(.L_x_101) ;  /* 0x0000000000288947 */ /* 0x000fec0003800000 */
[----:B------:R-:W4:Y:S02]  /*5a70*/  LDC R6, c[0x0][0x64c] ;  /* 0x00019300ff067b82 */ /* 0x000f240000000800 */
[----:B----4-:R-:W-:-:S04]  /*5a80*/  IADD3 R13, P0, R23, R6, RZ ;  /* 0x00000006170d7210 */ /* 0x010fc80007f1e0ff */
        /* <DEDUP_REMOVED lines=8> */
.L_x_101:
[----:B------:R-:W-:Y:S02]  /*5b10*/  ISETP.NE.AND P0, PT, R2, 0x1, PT ;  /* 0x000000010200780c */ /* 0x000fe40003f05270 */
[----:B-1----:R-:W-:Y:S01]  /*5b20*/  SHF.R.U64 R6, R8, R26, R9 ;  /* 0x0000001a08067219 */ /* 0x002fe20000001209 */
[----:B0-----:R-:W-:Y:S01]  /*5b30*/  VIADD R9, R20, 0xffffffff ;  /* 0xffffffff14097836 */ /* 0x001fe20000000000 */
[----:B------:R-:W-:Y:S02]  /*5b40*/  SHF.L.U32 R30, R30, R25, RZ ;  /* 0x000000191e1e7219 */ /* 0x000fe400000006ff */
[----:B------:R-:W-:Y:S01]  /*5b50*/  LOP3.LUT R5, R21, R32, RZ, 0xc0, !PT ;  /* 0x0000002015057212 */ /* 0x000fe200078ec0ff */
[----:B------:R-:W-:-:S04]  /*5b60*/  IMAD.MOV R8, RZ, RZ, -R6 ;  /* 0x000000ffff087224 */ /* 0x000fc800078e0a06 */
[----:B------:R-:W-:Y:S01]  /*5b70*/  IMAD R6, R30, R6, R5 ;  /* 0x000000061e067224 */ /* 0x000fe200078e0205 */
[----:B------:R-:W-:Y:S01]  /*5b80*/  LOP3.LUT R5, R14, R9, RZ, 0xc0, !PT ;  /* 0x000000090e057212 */ /* 0x000fe200078ec0ff */
[----:B------:R-:W-:Y:S02]  /*5b90*/  @P0 IMAD R3, R7, R24, R4 ;  /* 0x0000001807030224 */ /* 0x000fe400078e0204 */
[----:B--2---:R-:W-:Y:S02]  /*5ba0*/  IMAD R4, R8, R27, R23 ;  /* 0x0000001b08047224 */ /* 0x004fe400078e0217 */
[----:B---3--:R-:W-:Y:S02]  /*5bb0*/  IMAD R3, R6, R31, R3 ;  /* 0x0000001f06037224 */ /* 0x008fe400078e0203 */
[----:B------:R-:W-:Y:S02]  /*5bc0*/  IMAD R4, R4, R20, R5 ;  /* 0x0000001404047224 */ /* 0x000fe400078e0205 */
[----:B------:R-:W-:-:S02]  /*5bd0*/  IMAD.MOV.U32 R8, RZ, RZ, 0x1 ;  /* 0x00000001ff087424 */ /* 0x000fc400078e00ff */
[----:B------:R-:W-:Y:S01]  /*5be0*/  IMAD.MOV.U32 R6, RZ, RZ, R22 ;  /* 0x000000ffff067224 */ /* 0x000fe200078e0016 */
[----:B------:R-:W-:Y:S02]  /*5bf0*/  SEL R20, R4, R3, !P0 ;  /* 0x0000000304147207 */ /* 0x000fe40004000000 */
[----:B------:R-:W-:-:S07]  /*5c00*/  SEL R21, R3, R4, !P0 ;  /* 0x0000000403157207 */ /* 0x000fce0004000000 */
.L_x_99:
[----:B------:R-:W-:-:S08]  /*5c10*/  NOP ;  /* 0x0000000000007918 */ /* 0x000fd00000000000 */
[----:B------:R-:W0:-:S00]  /*5c20*/  USETMAXREG.DEALLOC.CTAPOOL 0x28 ;  /* 0x00000028000079c8 */ /* 0x000e0000080e0500 */
[----:B0-----:R-:W-:-:S13]  /*5c30*/  ISETP.NE.AND P0, PT, R0, RZ, PT ;  /* 0x000000ff0000720c */ /* 0x001fda0003f05270 */
[----:B------:R-:W-:Y:S05]  /*5c40*/  @P0 EXIT ;  /* 0x000000000000094d */ /* 0x000fea0003800000 */
[----:B------:R-:W-:Y:S01]  /*5c50*/  LOP3.LUT P0, RZ, R8, 0xff, RZ, 0xc0, !PT ;  /* 0x000000ff08ff7812 */ /* 0x000fe2000780c0ff */
[----:B------:R-:W-:Y:S02]  /*5c60*/  IMAD.MOV.U32 R0, RZ, RZ, 0x1 ;  /* 0x00000001ff007424 */ /* 0x000fe400078e00ff */
[----:B------:R-:W-:-:S10]  /*5c70*/  IMAD.MOV.U32 R3, RZ, RZ, RZ ;  /* 0x000000ffff037224 */ /* 0x000fd400078e00ff */
[----:B------:R-:W-:Y:S05]  /*5c80*/  @!P0 BRA `(.L_x_102) ;  /* 0x0000000c00748947 */ /* 0x000fea0003800000 */
[----:B------:R-:W0:Y:S01]  /*5c90*/  LDC R0, c[0x0][0x28c] ;  /* 0x0000a300ff007b82 */ /* 0x000e220000000800 */
[----:B------:R-:W1:Y:S01]  /*5ca0*/  S2R R12, SR_CgaCtaId ;  /* 0x00000000000c7919 */ /* 0x000e620000008800 */
[----:B------:R-:W-:Y:S01]  /*5cb0*/  ULDC UR5, c[0x0][0x658] ;  /* 0x0001960000057ab9 */ /* 0x000fe20000000800 */
[----:B------:R-:W-:Y:S01]  /*5cc0*/  UMOV UR7, 0xffffffff ;  /* 0xffffffff00077882 */ /* 0x000fe20000000000 */
[----:B------:R-:W-:Y:S01]  /*5cd0*/  ULDC UR6, c[0x0][0xc] ;  /* 0x0000030000067ab9 */ /* 0x000fe20000000800 */
[----:B------:R-:W-:Y:S01]  /*5ce0*/  USHF.L.U32 UR9, UR7, UR5, URZ ;  /* 0x0000000507097299 */ /* 0x000fe2000800063f */
[----:B------:R-:W-:Y:S01]  /*5cf0*/  BSSY B0, `(.L_x_102) ;  /* 0x00000d6000007945 */ /* 0x000fe20003800000 */
[----:B------:R-:W-:Y:S01]  /*5d00*/  UMOV UR8, 0x1 ;  /* 0x0000000100087882 */ /* 0x000fe20000000000 */
[----:B------:R-:W-:Y:S01]  /*5d10*/  ULDC UR7, c[0x0][0x10] ;  /* 0x0000040000077ab9 */ /* 0x000fe20000000800 */
[----:B------:R-:W-:Y:S01]  /*5d20*/  USHF.L.U32 UR5, UR8, UR5, URZ ;  /* 0x0000000508057299 */ /* 0x000fe2000800063f */
[----:B------:R-:W-:Y:S01]  /*5d30*/  IMAD.MOV.U32 R9, RZ, RZ, 0x1 ;  /* 0x00000001ff097424 */ /* 0x000fe200078e00ff */
[----:B------:R-:W-:Y:S01]  /*5d40*/  UIMAD.WIDE.U32 UR6, UR6, UR7, URZ ;  /* 0x00000007060672a5 */ /* 0x000fe2000f8e003f */
[----:B------:R-:W-:Y:S01]  /*5d50*/  LOP3.LUT R8, R19, 0x2, RZ, 0xfc, !PT ;  /* 0x0000000213087812 */ /* 0x000fe200078efcff */
[----:B------:R-:W-:Y:S01]  /*5d60*/  ULDC UR8, c[0x0][0x14] ;  /* 0x0000050000087ab9 */ /* 0x000fe20000000800 */
[----:B------:R-:W-:Y:S01]  /*5d70*/  ULDC UR4, c[0x0][0x600] ;  /* 0x0001800000047ab9 */ /* 0x000fe20000000800 */
[----:B------:R-:W-:-:S02]  /*5d80*/  UIMAD.WIDE.U32 UR30, UR6, UR8, URZ ;  /* 0x00000008061e72a5 */ /* 0x000fc4000f8e003f */
[----:B------:R-:W-:Y:S02]  /*5d90*/  UIMAD UR7, UR7, UR8, URZ ;  /* 0x00000008070772a4 */ /* 0x000fe4000f8e023f */
[----:B------:R-:W-:Y:S02]  /*5da0*/  UIADD3 UR4, UR4, -0x1, URZ ;  /* 0xffffffff04047890 */ /* 0x000fe4000fffe03f */
[----:B------:R-:W-:Y:S02]  /*5db0*/  ULOP3.LUT UR6, URZ, UR9, URZ, 0x33, !UPT ;  /* 0x000000093f067292 */ /* 0x000fe4000f8e333f */
[----:B------:R-:W-:Y:S01]  /*5dc0*/  UIADD3 UR7, UR31, UR7, URZ ;  /* 0x000000071f077290 */ /* 0x000fe2000fffe03f */
[----:B0-----:R-:W-:Y:S01]  /*5dd0*/  VIADD R0, R0, 0x7f ;  /* 0x0000007f00007836 */ /* 0x001fe20000000000 */
[----:B------:R-:W-:-:S04]  /*5de0*/  ULDC.64 UR38, c[0x0][0x198] ;  /* 0x0000660000267ab9 */ /* 0x000fc80000000a00 */
[----:B------:R-:W-:-:S04]  /*5df0*/  SHF.R.S32.HI R3, RZ, 0x1f, R0 ;  /* 0x0000001fff037819 */ /* 0x000fc80000011400 */
[----:B------:R-:W-:Y:S01]  /*5e00*/  LEA.HI R10, R3, R0, RZ, 0x7 ;  /* 0x00000000030a7211 */ /* 0x000fe200078f38ff */
[C---:B-1----:R-:W-:Y:S02]  /*5e10*/  IMAD.SHL.U32 R11, R12.reuse, 0x10, RZ ;  /* 0x000000100c0b7824 */ /* 0x042fe400078e00ff */
[----:B------:R-:W-:Y:S01]  /*5e20*/  IMAD.SHL.U32 R12, R12, 0x400, RZ ;  /* 0x000004000c0c7824 */ /* 0x000fe200078e00ff */
[----:B------:R-:W-:Y:S01]  /*5e30*/  SHF.R.S32.HI R10, RZ, 0x7, R10 ;  /* 0x00000007ff0a7819 */ /* 0x000fe2000001140a */
[----:B------:R-:W-:Y:S01]  /*5e40*/  IMAD.MOV.U32 R0, RZ, RZ, 0x1 ;  /* 0x00000001ff007424 */ /* 0x000fe200078e00ff */
[----:B------:R-:W-:Y:S01]  /*5e50*/  LOP3.LUT R11, R11, 0x10, RZ, 0xc0, !PT ;  /* 0x000000100b0b7812 */ /* 0x000fe200078ec0ff */
[----:B------:R-:W-:Y:S01]  /*5e60*/  IMAD.MOV.U32 R3, RZ, RZ, RZ ;  /* 0x000000ffff037224 */ /* 0x000fe200078e00ff */
[----:B------:R-:W-:Y:S01]  /*5e70*/  LOP3.LUT R12, R12, 0x400, RZ, 0xc0, !PT ;  /* 0x000004000c0c7812 */ /* 0x000fe200078ec0ff */
[----:B------:R-:W-:-:S07]  /*5e80*/  VIADD R13, R10, 0x1 ;  /* 0x000000010a0d7836 */ /* 0x000fce0000000000 */
.L_x_113:
[----:B------:R-:W-:-:S03]  /*5e90*/  UMOV UR8, 0xffffffff ;  /* 0xffffffff00087882 */ /* 0x000fc60000000000 */
[----:B------:R-:W-:Y:S05]  /*5ea0*/  BRA.DIV UR8, `(.L_x_103) ;  /* 0x0000000e08b07947 */ /* 0x000fea000b800000 */
[----:B------:R-:W-:-:S13]  /*5eb0*/  ELECT P6, URZ, PT ;  /* 0x00000000003f782f */ /* 0x000fda00038c0000 */
.L_x_123:
[----:B------:R-:W0:Y:S01]  /*5ec0*/  LDC R4, c[0x0][0x28c] ;  /* 0x0000a300ff047b82 */ /* 0x000e220000000800 */
[----:B------:R-:W-:Y:S01]  /*5ed0*/  BSSY B1, `(.L_x_104) ;  /* 0x0000044000017945 */ /* 0x000fe20003800000 */
[----:B0-----:R-:W-:-:S13]  /*5ee0*/  ISETP.LT.OR P6, PT, R4, 0x1, !P6 ;  /* 0x000000010400780c */ /* 0x001fda00077c1670 */
[----:B------:R-:W-:Y:S05]  /*5ef0*/  @P6 BRA `(.L_x_105) ;  /* 0x0000000400046947 */ /* 0x000fea0003800000 */
[----:B------:R-:W-:Y:S02]  /*5f00*/  IMAD.SHL.U32 R21, R21, 0x100, RZ ;  /* 0x0000010015157824 */ /* 0x000fe400078e00ff */
[----:B------:R-:W-:Y:S02]  /*5f10*/  IMAD R20, R20, 0x20, R11 ;  /* 0x0000002014147824 */ /* 0x000fe400078e020b */
[----:B------:R-:W-:Y:S02]  /*5f20*/  IMAD.MOV.U32 R24, RZ, RZ, RZ ;  /* 0x000000ffff187224 */ /* 0x000fe400078e00ff */
[----:B------:R-:W-:Y:S02]  /*5f30*/  IMAD.MOV.U32 R4, RZ, RZ, R13 ;  /* 0x000000ffff047224 */ /* 0x000fe400078e000d */
[----:B------:R-:W-:Y:S02]  /*5f40*/  IMAD.MOV.U32 R5, RZ, RZ, R0 ;  /* 0x000000ffff057224 */ /* 0x000fe400078e0000 */
[----:B------:R-:W-:-:S07]  /*5f50*/  IMAD.MOV.U32 R7, RZ, RZ, R3 ;  /* 0x000000ffff077224 */ /* 0x000fce00078e0003 */
.L_x_108:
[----:B------:R-:W0:Y:S01]  /*5f60*/  S2R R15, SR_CgaCtaId ;  /* 0x00000000000f7919 */ /* 0x000e220000008800 */
[----:B------:R-:W-:Y:S02]  /*5f70*/  MOV R14, 0x400 ;  /* 0x00000400000e7802 */ /* 0x000fe40000000f00 */
[----:B------:R-:W-:Y:S02]  /*5f80*/  LOP3.LUT P1, RZ, R18, 0x7f, RZ, 0xc0, !PT ;  /* 0x0000007f12ff7812 */ /* 0x000fe4000782c0ff */
[----:B0-----:R-:W-:Y:S02]  /*5f90*/  LEA R22, R15, R14, 0x18 ;  /* 0x0000000e0f167211 */ /* 0x001fe400078ec0ff */
[----:B------:R-:W-:-:S09]  /*5fa0*/  SHF.L.U32 R14, R5, 0x1f, RZ ;  /* 0x0000001f050e7819 */ /* 0x000fd200000006ff */
[----:B------:R-:W0:Y:S01]  /*5fb0*/  @!P1 LDC R15, c[0x0][0x500] ;  /* 0x00014000ff0f9b82 */ /* 0x000e220000000800 */
[----:B------:R-:W-:-:S04]  /*5fc0*/  IMAD R23, R7, 0x8, R22 ;  /* 0x0000000807177824 */ /* 0x000fc800078e0216 */
[----:B------:R-:W1:Y:S02]  /*5fd0*/  SYNCS.PHASECHK.TRANS64.TRYWAIT P0, [R23+URZ+0x18], R14 ;  /* 0x0000180e170075a7 */ /* 0x000e64000800017f */
[----:B-1----:R-:W-:Y:S05]  /*5fe0*/  @!P0 BRA `(.L_x_106) ;  /* 0x0000000c00808947 */ /* 0x002fea0003800000 */
.L_x_124:
[----:B-1----:R-:W-:Y:S01]  /*5ff0*/  PRMT R14, R8, 0x9910, RZ ;  /* 0x00009910080e7816 */ /* 0x002fe200000000ff */
[----:B0-----:R0:W-:Y:S03]  /*6000*/  @!P1 SYNCS.ARRIVE.TRANS64 RZ, [R23+URZ], R15 ;  /* 0x0000000f17ff99a7 */ /* 0x0011e6000800003f */
[----:B------:R-:W-:-:S13]  /*6010*/  ISETP.NE.AND P0, PT, R14, 0x2, PT ;  /* 0x000000020e00780c */ /* 0x000fda0003f05270 */
[----:B0-----:R-:W-:Y:S05]  /*6020*/  @P0 BRA `(.L_x_107) ;  /* 0x0000000000040947 */ /* 0x001fea0003800000 */
[----:B------:R-:W-:Y:S01]  /*6030*/  BPT.TRAP 0x1 ;  /* 0x000000040000795c */ /* 0x000fe20000300000 */
.L_x_107:
[----:B------:R-:W-:Y:S01]  /*6040*/  IMAD R14, R7, 0x10000, R22 ;  /* 0x00010000070e7824 */ /* 0x000fe200078e0216 */
[----:B------:R-:W-:Y:S01]  /*6050*/  R2UR UR34, R24 ;  /* 0x00000000182272ca */ /* 0x000fe200000e0000 */
[----:B------:R-:W-:Y:S01]  /*6060*/  VIADD R4, R4, 0xffffffff ;  /* 0xffffffff04047836 */ /* 0x000fe20000000000 */
[----:B------:R-:W-:Y:S01]  /*6070*/  R2UR UR33, R23 ;  /* 0x00000000172172ca */ /* 0x000fe200000e0000 */
[----:B------:R-:W-:Y:S01]  /*6080*/  UIADD3 UR14, UP0, UR38, 0xf0, URZ ;  /* 0x000000f0260e7890 */ /* 0x000fe2000ff1e03f */
[----:B------:R-:W-:Y:S01]  /*6090*/  R2UR UR24, R14 ;  /* 0x000000000e1872ca */ /* 0x000fe200000e0000 */
[----:B------:R-:W-:Y:S01]  /*60a0*/  IMAD R14, R7, 0x1000, R12 ;  /* 0x00001000070e7824 */ /* 0x000fe200078e020c */
[----:B------:R-:W-:Y:S01]  /*60b0*/  R2UR UR36, R6 ;  /* 0x00000000062472ca */ /* 0x000fe200000e0000 */
[----:B------:R-:W-:Y:S01]  /*60c0*/  UIADD3 UR40, UP1, UR38, 0x1f0, URZ ;  /* 0x000001f026287890 */ /* 0x000fe2000ff3e03f */
[----:B------:R-:W-:Y:S01]  /*60d0*/  R2UR UR35, R21 ;  /* 0x00000000152372ca */ /* 0x000fe200000e0000 */
[----:B------:R-:W-:Y:S01]  /*60e0*/  IMAD R14, R14, 0x2, R22 ;  /* 0x000000020e0e7824 */ /* 0x000fe200078e0216 */
[----:B------:R-:W-:Y:S01]  /*60f0*/  R2UR UR19, R20 ;  /* 0x00000000141372ca */ /* 0x000fe200000e0000 */
[----:B------:R-:W-:Y:S01]  /*6100*/  UIADD3.X UR15, URZ, UR39, URZ, UP0, !UPT ;  /* 0x000000273f0f7290 */ /* 0x000fe200087fe43f */
[----:B------:R-:W-:Y:S01]  /*6110*/  ISETP.GT.AND P1, PT, R4, 0x1, PT ;  /* 0x000000010400780c */ /* 0x000fe20003f24270 */
[----:B------:R-:W-:Y:S01]  /*6120*/  UIADD3 UR26, UR34, 0x40, URZ ;  /* 0x00000040221a7890 */ /* 0x000fe2000fffe03f */
[----:B------:R-:W-:Y:S01]  /*6130*/  R2UR UR8, R14 ;  /* 0x000000000e0872ca */ /* 0x000fe200000e0000 */
[----:B------:R-:W-:Y:S01]  /*6140*/  UIADD3.X UR41, URZ, UR39, URZ, UP1, !UPT ;  /* 0x000000273f297290 */ /* 0x000fe20008ffe43f */
[----:B------:R-:W-:Y:S01]  /*6150*/  VIADD R7, R7, 0x1 ;  /* 0x0000000107077836 */ /* 0x000fe20000000000 */
[----:B------:R-:W-:Y:S01]  /*6160*/  UIADD3 UR32, UR24, 0x100, URZ ;  /* 0x0000010018207890 */ /* 0x000fe2000fffe03f */
[----:B------:R-:W-:Y:S01]  /*6170*/  VIADD R24, R24, 0x80 ;  /* 0x0000008018187836 */ /* 0x000fe20000000000 */
[----:B------:R-:W-:Y:S01]  /*6180*/  UIADD3 UR24, UR24, 0x8100, URZ ;  /* 0x0000810018187890 */ /* 0x000fe2000fffe03f */
[----:B------:R-:W-:Y:S01]  /*6190*/  UMOV UR22, 0x0 ;  /* 0x0000000000167882 */ /* 0x000fe20000000000 */
[----:B------:R-:W-:Y:S01]  /*61a0*/  UMOV UR23, 0x10000000 ;  /* 0x1000000000177882 */ /* 0x000fe20000000000 */
[----:B------:R-:W-:Y:S01]  /*61b0*/  ISETP.NE.AND P0, PT, R7, 0x3, PT ;  /* 0x000000030700780c */ /* 0x000fe20003f05270 */
[----:B------:R-:W-:Y:S01]  /*61c0*/  UMOV UR25, UR33 ;  /* 0x0000002100197c82 */ /* 0x000fe20008000000 */
[----:B------:R-:W-:Y:S01]  /*61d0*/  UMOV UR28, UR36 ;  /* 0x00000024001c7c82 */ /* 0x000fe20008000000 */
[----:B------:R-:W-:-:S02]  /*61e0*/  UMOV UR27, UR35 ;  /* 0x00000023001b7c82 */ /* 0x000fc40008000000 */
[----:B------:R-:W-:Y:S01]  /*61f0*/  UIADD3 UR16, UR8, 0x30100, URZ ;  /* 0x0003010008107890 */ /* 0x000fe2000fffe03f */
[----:B------:R0:W-:Y:S01]  /*6200*/  UTMALDG.3D [UR32], [UR14], desc[UR22] ;  /* 0x000016200e0075b4 */ /* 0x0001e20008011000 */
[----:B------:R-:W-:Y:S01]  /*6210*/  UIADD3 UR8, UR8, 0x31100, URZ ;  /* 0x0003110008087890 */ /* 0x000fe2000fffe03f */
[----:B------:R-:W-:Y:S01]  /*6220*/  SEL R14, RZ, 0x1, P0 ;  /* 0x00000001ff0e7807 */ /* 0x000fe20000000000 */
[----:B------:R-:W-:Y:S01]  /*6230*/  UMOV UR13, 0x30000 ;  /* 0x00030000000d7882 */ /* 0x000fe20000000000 */
[----:B------:R-:W-:Y:S01]  /*6240*/  UMOV UR17, UR33 ;  /* 0x0000002100117c82 */ /* 0x000fe20008000000 */
[----:B------:R-:W-:Y:S01]  /*6250*/  UMOV UR18, UR34 ;  /* 0x0000002200127c82 */ /* 0x000fe20008000000 */
[----:B------:R-:W-:Y:S01]  /*6260*/  UMOV UR20, UR36 ;  /* 0x0000002400147c82 */ /* 0x000fe20008000000 */
[----:B------:R-:W-:Y:S01]  /*6270*/  UMOV UR9, UR33 ;  /* 0x0000002100097c82 */ /* 0x000fe20008000000 */
[----:B------:R-:W-:Y:S01]  /*6280*/  UMOV UR11, UR19 ;  /* 0x00000013000b7c82 */ /* 0x000fe20008000000 */
[----:B------:R-:W-:Y:S01]  /*6290*/  UMOV UR12, UR36 ;  /* 0x00000024000c7c82 */ /* 0x000fe20008000000 */
[----:B------:R0:W-:Y:S01]  /*62a0*/  UTMALDG.3D [UR24], [UR14], desc[UR22] ;  /* 0x000016180e0075b4 */ /* 0x0001e20008011000 */
[----:B------:R-:W-:Y:S01]  /*62b0*/  UMOV UR10, UR26 ;  /* 0x0000001a000a7c82 */ /* 0x000fe20008000000 */
[----:B------:R-:W-:-:S02]  /*62c0*/  LOP3.LUT R5, R5, R14, RZ, 0x3c, !PT ;  /* 0x0000000e05057212 */ /* 0x000fc400078e3cff */
[----:B------:R-:W-:Y:S01]  /*62d0*/  SEL R7, R7, RZ, P0 ;  /* 0x000000ff07077207 */ /* 0x000fe20000000000 */
[----:B------:R0:W-:Y:S01]  /*62e0*/  UTMALDG.3D.MULTICAST [UR16], [UR40], UR13, desc[UR22] ;  /* 0x00001610280073b4 */ /* 0x0001e2000801180d */
[----:B------:R0:W-:Y:S02]  /*62f0*/  UTMALDG.3D.MULTICAST [UR8], [UR40], UR13, desc[UR22] ;  /* 0x00001608280073b4 */ /* 0x0001e4000801180d */
[----:B0-----:R-:W-:Y:S05]  /*6300*/  @P1 BRA `(.L_x_108) ;  /* 0xfffffffc00141947 */ /* 0x001fea000383ffff */
.L_x_105:
[----:B------:R-:W-:Y:S05]  /*6310*/  BSYNC B1 ;  /* 0x0000000000017941 */ /* 0x000fea0003800000 */
.L_x_104:
[----:B------:R-:W-:Y:S01]  /*6320*/  LOP3.LUT P1, RZ, R9, 0xff, RZ, 0xc0, !PT ;  /* 0x000000ff09ff7812 */ /* 0x000fe2000782c0ff */
[C---:B------:R-:W-:Y:S01]  /*6330*/  IMAD.IADD R6, R10.reuse, 0x1, R3 ;  /* 0x000000010a067824 */ /* 0x040fe200078e0203 */
[----:B------:R-:W-:Y:S01]  /*6340*/  ULDC.64 UR8, c[0x0][0x650] ;  /* 0x0001940000087ab9 */ /* 0x000fe20000000a00 */
[----:B------:R-:W-:Y:S01]  /*6350*/  ISETP.GE.U32.AND P2, PT, R10, 0x3, PT ;  /* 0x000000030a00780c */ /* 0x000fe20003f46070 */
[----:B------:R-:W-:Y:S01]  /*6360*/  BSSY B1, `(.L_x_109) ;  /* 0x000006c000017945 */ /* 0x000fe20003800000 */
[----:B------:R-:W-:Y:S01]  /*6370*/  MOV R21, 0xffffffff ;  /* 0xffffffff00157802 */ /* 0x000fe20000000f00 */
[----:B------:R-:W-:Y:S01]  /*6380*/  IMAD.MOV.U32 R20, RZ, RZ, -0x1 ;  /* 0xffffffffff147424 */ /* 0x000fe200078e00ff */
[----:B------:R-:W-:Y:S02]  /*6390*/  ISETP.GT.U32.AND P0, PT, R6, 0x2, PT ;  /* 0x000000020600780c */ /* 0x000fe40003f04070 */
[----:B------:R-:W-:Y:S02]  /*63a0*/  PRMT R9, RZ, 0x7610, R9 ;  /* 0x00007610ff097816 */ /* 0x000fe40000000009 */
[----:B------:R-:W-:-:S02]  /*63b0*/  ISETP.LT.U32.AND P0, PT, R10, 0x3, P0 ;  /* 0x000000030a00780c */ /* 0x000fc40000701070 */
[----:B------:R-:W0:Y:S01]  /*63c0*/  @P1 S2R R5, SR_CgaCtaId ;  /* 0x0000000000051919 */ /* 0x000e220000008800 */
[----:B------:R-:W-:-:S04]  /*63d0*/  @P1 MOV R4, 0x400 ;  /* 0x0000040000041802 */ /* 0x000fc80000000f00 */
[----:B0-----:R-:W-:Y:S01]  /*63e0*/  @P1 LEA R3, R5, R4, 0x18 ;  /* 0x0000000405031211 */ /* 0x001fe200078ec0ff */
[----:B------:R-:W-:-:S03]  /*63f0*/  IMAD.WIDE.U32 R4, R6, -0x55555555, RZ ;  /* 0xaaaaaaab06047825 */ /* 0x000fc600078e00ff */
[----:B------:R0:W-:Y:S01]  /*6400*/  @P1 SYNCS.ARRIVE.TRANS64.A1T0 RZ, [R3+URZ+0x48], RZ ;  /* 0x000048ff03ff19a7 */ /* 0x0001e2000810003f */
[----:B------:R-:W-:Y:S02]  /*6410*/  IADD3 R16, P1, R16, UR30, RZ ;  /* 0x0000001e10107c10 */ /* 0x000fe4000ff3e0ff */
[----:B------:R-:W-:Y:S02]  /*6420*/  SHF.R.U32.HI R5, RZ, 0x1, R5 ;  /* 0x00000001ff057819 */ /* 0x000fe40000011605 */
[----:B------:R-:W-:Y:S02]  /*6430*/  IADD3.X R17, R17, UR7, RZ, P1, !PT ;  /* 0x0000000711117c10 */ /* 0x000fe40008ffe4ff */
[----:B------:R-:W-:Y:S02]  /*6440*/  PRMT R4, RZ, 0x7610, R4 ;  /* 0x00007610ff047816 */ /* 0x000fe40000000004 */
[----:B0-----:R-:W-:Y:S02]  /*6450*/  SEL R3, RZ, 0x1, !P0 ;  /* 0x00000001ff037807 */ /* 0x001fe40004000000 */
[----:B------:R-:W-:-:S02]  /*6460*/  ISETP.GE.U32.AND P0, PT, R16, UR8, PT ;  /* 0x0000000810007c0c */ /* 0x000fc4000bf06070 */
[----:B------:R-:W-:Y:S01]  /*6470*/  LOP3.LUT R0, R0, R3, RZ, 0x3c, !PT ;  /* 0x0000000300007212 */ /* 0x000fe200078e3cff */
[----:B------:R-:W-:Y:S01]  /*6480*/  IMAD R3, R5, -0x3, R6 ;  /* 0xfffffffd05037824 */ /* 0x000fe200078e0206 */
[----:B------:R-:W-:Y:S01]  /*6490*/  ISETP.GE.U32.AND.EX P0, PT, R17, UR9, PT, P0 ;  /* 0x0000000911007c0c */ /* 0x000fe2000bf06100 */
[----:B------:R-:W-:Y:S01]  /*64a0*/  IMAD.MOV.U32 R6, RZ, RZ, -0x1 ;  /* 0xffffffffff067424 */ /* 0x000fe200078e00ff */
[----:B------:R-:W-:-:S11]  /*64b0*/  @P2 LOP3.LUT R0, R0, 0x1, R5, 0x78, !PT ;  /* 0x0000000100002812 */ /* 0x000fd600078e7805 */
[----:B------:R-:W-:Y:S05]  /*64c0*/  @P0 BRA `(.L_x_110) ;  /* 0x0000000400540947 */ /* 0x000fea0003800000 */
[----:B------:R-:W0:Y:S01]  /*64d0*/  S2R R15, SR_CTAID.X ;  /* 0x00000000000f7919 */ /* 0x000e220000002500 */
[----:B------:R-:W-:Y:S01]  /*64e0*/  ULDC.64 UR8, c[0x0][0x628] ;  /* 0x00018a0000087ab9 */ /* 0x000fe20000000a00 */
[----:B------:R-:W-:Y:S01]  /*64f0*/  ULDC UR11, c[0x0][0x630] ;  /* 0x00018c00000b7ab9 */ /* 0x000fe20000000800 */
[----:B------:R-:W-:Y:S01]  /*6500*/  ISETP.NE.U32.AND P0, PT, RZ, UR8, PT ;  /* 0x00000008ff007c0c */ /* 0x000fe2000bf05070 */
[----:B------:R-:W1:Y:S01]  /*6510*/  S2R R20, SR_CTAID.Y ;  /* 0x0000000000147919 */ /* 0x000e620000002600 */
[----:B------:R-:W-:Y:S01]  /*6520*/  ULDC UR12, c[0x0][0x150] ;  /* 0x00005400000c7ab9 */ /* 0x000fe20000000800 */
[----:B------:R-:W-:Y:S01]  /*6530*/  IMAD.MOV.U32 R4, RZ, RZ, R16 ;  /* 0x000000ffff047224 */ /* 0x000fe200078e0010 */
[----:B------:R-:W-:Y:S01]  /*6540*/  ISETP.NE.AND.EX P0, PT, RZ, UR9, PT, P0 ;  /* 0x00000009ff007c0c */ /* 0x000fe2000bf05300 */
[----:B------:R-:W-:Y:S01]  /*6550*/  IMAD.MOV.U32 R5, RZ, RZ, R17 ;  /* 0x000000ffff057224 */ /* 0x000fe200078e0011 */
[----:B0-----:R-:W-:-:S11]  /*6560*/  I2FP.F32.U32 R22, R15 ;  /* 0x0000000f00167245 */ /* 0x001fd60000201000 */
[----:B------:R-:W-:Y:S05]  /*6570*/  @!P0 BRA `(.L_x_111) ;  /* 0x0000000000288947 */ /* 0x000fea0003800000 */
[----:B------:R-:W-:Y:S02]  /*6580*/  ULDC UR10, c[0x0][0x634] ;  /* 0x00018d00000a7ab9 */ /* 0x000fe40000000800 */
[----:B------:R-:W-:-:S05]  /*6590*/  IADD3 R5, P0, R16, UR10, RZ ;  /* 0x0000000a10057c10 */ /* 0x000fca000ff1e0ff */
[----:B------:R-:W-:-:S04]  /*65a0*/  IMAD.X R21, RZ, RZ, R17, P0 ;  /* 0x000000ffff157224 */ /* 0x000fc800000e0611 */
[----:B------:R-:W-:-:S04]  /*65b0*/  IMAD.WIDE.U32 R6, R21, UR8, RZ ;  /* 0x0000000815067c25 */ /* 0x000fc8000f8e00ff */
[----:B------:R-:W-:-:S04]  /*65c0*/  IMAD.WIDE.U32 R6, P0, R5, UR9, R6 ;  /* 0x0000000905067c25 */ /* 0x000fc8000f800006 */
[----:B------:R-:W-:-:S04]  /*65d0*/  IMAD.WIDE.U32 R4, R5, UR8, RZ ;  /* 0x0000000805047c25 */ /* 0x000fc8000f8e00ff */
[----:B------:R-:W-:Y:S01]  /*65e0*/  IMAD.MOV.U32 R4, RZ, RZ, R7 ;  /* 0x000000ffff047224 */ /* 0x000fe200078e0007 */
[----:B------:R-:W-:Y:S01]  /*65f0*/  IADD3 RZ, P1, R5, R6, RZ ;  /* 0x0000000605ff7210 */ /* 0x000fe20007f3e0ff */
[----:B------:R-:W-:-:S04]  /*6600*/  IMAD.X R5, RZ, RZ, RZ, P0 ;  /* 0x000000ffff057224 */ /* 0x000fc800000e06ff */
[----:B------:R-:W-:-:S08]  /*6610*/  IMAD.WIDE.U32.X R4, R21, UR9, R4, P1 ;  /* 0x0000000915047c25 */ /* 0x000fd000088e0404 */
.L_x_111:
[--C-:B------:R-:W-:Y:S01]  /*6620*/  SHF.R.U64 R14, R4, UR11, R5.reuse ;  /* 0x0000000b040e7c19 */ /* 0x100fe20008001205 */
[----:B------:R-:W-:Y:S01]  /*6630*/  FMUL R22, R22, UR12 ;  /* 0x0000000c16167c20 */ /* 0x000fe20008400000 */
[----:B------:R-:W-:Y:S01]  /*6640*/  SHF.R.U32.HI R4, RZ, UR11, R5 ;  /* 0x0000000bff047c19 */ /* 0x000fe20008011605 */
[----:B------:R-:W0:Y:S01]  /*6650*/  LDC R6, c[0x0][0x144] ;  /* 0x00005100ff067b82 */ /* 0x000e220000000800 */
[----:B------:R-:W-:Y:S01]  /*6660*/  IADD3 R5, P0, RZ, -R14, RZ ;  /* 0x8000000eff057210 */ /* 0x000fe20007f1e0ff */
[----:B------:R-:W-:Y:S01]  /*6670*/  ULDC UR10, c[0x0][0x154] ;  /* 0x00005500000a7ab9 */ /* 0x000fe20000000800 */
[----:B-1----:R-:W-:Y:S01]  /*6680*/  I2FP.F32.U32 R7, R20 ;  /* 0x0000001400077245 */ /* 0x002fe20000201000 */
[----:B------:R-:W1:Y:S01]  /*6690*/  F2I.U32.TRUNC.NTZ R22, R22 ;  /* 0x0000001600167305 */ /* 0x000e62000020f000 */
[----:B------:R-:W-:Y:S01]  /*66a0*/  ULDC.64 UR8, c[0x0][0x620] ;  /* 0x0001880000087ab9 */ /* 0x000fe20000000a00 */
[----:B------:R-:W-:Y:S01]  /*66b0*/  IMAD.X R4, RZ, RZ, ~R4, P0 ;  /* 0x000000ffff047224 */ /* 0x000fe200000e0e04 */
[----:B------:R-:W-:Y:S01]  /*66c0*/  ISETP.NE.AND P2, PT, R2, 0x1, PT ;  /* 0x000000010200780c */ /* 0x000fe20003f45270 */
[----:B------:R-:W-:Y:S01]  /*66d0*/  FMUL R23, R7, UR10 ;  /* 0x0000000a07177c20 */ /* 0x000fe20008400000 */
[----:B------:R-:W2:Y:S01]  /*66e0*/  LDC R25, c[0x0][0x148] ;  /* 0x00005200ff197b82 */ /* 0x000ea20000000800 */
[----:B------:R-:W-:Y:S01]  /*66f0*/  IMAD R4, R4, UR8, RZ ;  /* 0x0000000804047c24 */ /* 0x000fe2000f8e02ff */
[----:B------:R-:W-:-:S02]  /*6700*/  ULDC.64 UR10, c[0x0][0x640] ;  /* 0x00019000000a7ab9 */ /* 0x000fc40000000a00 */
[----:B------:R-:W-:Y:S01]  /*6710*/  ISETP.NE.U32.AND P0, PT, RZ, UR10, PT ;  /* 0x0000000aff007c0c */ /* 0x000fe2000bf05070 */
[----:B------:R-:W3:Y:S01]  /*6720*/  F2I.U32.TRUNC.NTZ R23, R23 ;  /* 0x0000001700177305 */ /* 0x000ee2000020f000 */
[C---:B------:R-:W-:Y:S02]  /*6730*/  IMAD R7, R5.reuse, UR9, R4 ;  /* 0x0000000905077c24 */ /* 0x040fe4000f8e0204 */
[----:B------:R-:W-:Y:S01]  /*6740*/  IMAD.WIDE.U32 R4, R5, UR8, R16 ;  /* 0x0000000805047c25 */ /* 0x000fe2000f8e0010 */
[----:B------:R-:W-:Y:S01]  /*6750*/  ULDC UR8, c[0x0][0x618] ;  /* 0x0001860000087ab9 */ /* 0x000fe20000000800 */
[----:B------:R-:W-:Y:S02]  /*6760*/  ISETP.NE.AND.EX P0, PT, RZ, UR11, PT, P0 ;  /* 0x0000000bff007c0c */ /* 0x000fe4000bf05300 */
[----:B------:R-:W-:Y:S02]  /*6770*/  IMAD.IADD R5, R5, 0x1, R7 ;  /* 0x0000000105057824 */ /* 0x000fe400078e0207 */
[----:B-1----:R-:W-:-:S03]  /*6780*/  IMAD.MOV R22, RZ, RZ, -R22 ;  /* 0x000000ffff167224 */ /* 0x002fc600078e0a16 */
[----:B------:R-:W-:Y:S01]  /*6790*/  SHF.R.U64 R21, R4, UR8, R5 ;  /* 0x0000000804157c19 */ /* 0x000fe20008001205 */
[----:B0-----:R-:W-:Y:S01]  /*67a0*/  IMAD R15, R6, R22, R15 ;  /* 0x00000016060f7224 */ /* 0x001fe200078e020f */
[----:B------:R-:W-:Y:S01]  /*67b0*/  SHF.R.U32.HI R4, RZ, UR8, R5 ;  /* 0x00000008ff047c19 */ /* 0x000fe20008011605 */
[----:B------:R-:W-:Y:S01]  /*67c0*/  ULDC UR8, c[0x0][0x608] ;  /* 0x0001820000087ab9 */ /* 0x000fe20000000800 */
[----:B---3--:R-:W-:Y:S02]  /*67d0*/  IMAD.MOV R6, RZ, RZ, -R23 ;  /* 0x000000ffff067224 */ /* 0x008fe400078e0a17 */
[--C-:B------:R-:W-:Y:S02]  /*67e0*/  SHF.R.U64 R22, R21, UR8, R4.reuse ;  /* 0x0000000815167c19 */ /* 0x100fe40008001204 */
[----:B------:R-:W-:Y:S01]  /*67f0*/  SHF.R.U32.HI R5, RZ, UR8, R4 ;  /* 0x00000008ff057c19 */ /* 0x000fe20008011604 */
[----:B------:R-:W-:Y:S01]  /*6800*/  ULDC UR8, c[0x0][0x658] ;  /* 0x0001960000087ab9 */ /* 0x000fe20000000800 */
[----:B--2---:R-:W-:-:S02]  /*6810*/  @P2 IMAD R15, R25, R6, R20 ;  /* 0x00000006190f2224 */ /* 0x004fc400078e0214 */
[--C-:B------:R-:W-:Y:S02]  /*6820*/  SHF.R.U64 R20, R22, UR8, R5.reuse ;  /* 0x0000000816147c19 */ /* 0x100fe40008001205 */
[----:B------:R-:W-:-:S03]  /*6830*/  SHF.R.U32.HI R23, RZ, UR8, R5 ;  /* 0x00000008ff177c19 */ /* 0x000fc60008011605 */
[----:B------:R-:W-:Y:S02]  /*6840*/  IMAD.MOV.U32 R6, RZ, RZ, R20 ;  /* 0x000000ffff067224 */ /* 0x000fe400078e0014 */
[----:B------:R-:W-:Y:S01]  /*6850*/  IMAD.MOV.U32 R5, RZ, RZ, R23 ;  /* 0x000000ffff057224 */ /* 0x000fe200078e0017 */
[----:B------:R-:W-:Y:S06]  /*6860*/  @!P0 BRA `(.L_x_112) ;  /* 0x00000000002c8947 */ /* 0x000fec0003800000 */
        /* <DEDUP_REMOVED lines=9> */
[----:B------:R-:W-:-:S04]  /*6900*/  IMAD.WIDE.U32.X R4, R23, UR11, R4, P1 ;  /* 0x0000000b17047c25 */ /* 0x000fc800088e0404 */
[----:B------:R-:W-:-:S07]  /*6910*/  IMAD.MOV.U32 R6, RZ, RZ, R4 ;  /* 0x000000ffff067224 */ /* 0x000fce00078e0004 */
.L_x_112:
[----:B------:R-:W-:Y:S01]  /*6920*/  ULDC UR8, c[0x0][0x648] ;  /* 0x0001920000087ab9 */ /* 0x000fe20000000800 */
[----:B------:R-:W-:Y:S01]  /*6930*/  LOP3.LUT R4, R22, UR6, RZ, 0xc0, !PT ;  /* 0x0000000616047c12 */ /* 0x000fe2000f8ec0ff */
[----:B------:R-:W-:Y:S01]  /*6940*/  ULDC UR9, c[0x0][0x610] ;  /* 0x0001840000097ab9 */ /* 0x000fe20000000800 */
[----:B------:R-:W-:Y:S01]  /*6950*/  SHF.R.U64 R5, R6, UR8, R5 ;  /* 0x0000000806057c19 */ /* 0x000fe20008001205 */
[----:B------:R-:W-:Y:S01]  /*6960*/  ULDC UR8, c[0x0][0x638] ;  /* 0x00018e0000087ab9 */ /* 0x000fe20000000800 */
[----:B------:R-:W-:-:S03]  /*6970*/  LOP3.LUT R21, R21, UR4, RZ, 0xc0, !PT ;  /* 0x0000000415157c12 */ /* 0x000fc6000f8ec0ff */
[----:B------:R-:W-:Y:S02]  /*6980*/  IMAD.MOV R7, RZ, RZ, -R5 ;  /* 0x000000ffff077224 */ /* 0x000fe400078e0a05 */
[----:B------:R-:W-:Y:S02]  /*6990*/  IMAD R4, R5, UR5, R4 ;  /* 0x0000000505047c24 */ /* 0x000fe4000f8e0204 */
[----:B------:R-:W-:Y:S01]  /*69a0*/  IMAD R20, R7, UR8, R20 ;  /* 0x0000000807147c24 */ /* 0x000fe2000f8e0214 */
[----:B------:R-:W-:Y:S01]  /*69b0*/  ULDC UR8, c[0x0][0x600] ;  /* 0x0001800000087ab9 */ /* 0x000fe20000000800 */
[----:B------:R-:W-:Y:S02]  /*69c0*/  IMAD R15, R4, UR9, R15 ;  /* 0x00000009040f7c24 */ /* 0x000fe4000f8e020f */
[----:B------:R-:W-:Y:S02]  /*69d0*/  IMAD R6, R20, UR8, R21 ;  /* 0x0000000814067c24 */ /* 0x000fe4000f8e0215 */
[----:B------:R-:W-:-:S03]  /*69e0*/  IMAD.MOV.U32 R4, RZ, RZ, 0x1 ;  /* 0x00000001ff047424 */ /* 0x000fc600078e00ff */
[----:B------:R-:W-:Y:S02]  /*69f0*/  SEL R20, R6, R15, !P2 ;  /* 0x0000000f06147207 */ /* 0x000fe40005000000 */
[----:B------:R-:W-:Y:S01]  /*6a00*/  SEL R21, R15, R6, !P2 ;  /* 0x000000060f157207 */ /* 0x000fe20005000000 */
[----:B------:R-:W-:-:S07]  /*6a10*/  IMAD.MOV.U32 R6, RZ, RZ, R14 ;  /* 0x000000ffff067224 */ /* 0x000fce00078e000e */
.L_x_110:
[----:B------:R-:W-:Y:S05]  /*6a20*/  BSYNC B1 ;  /* 0x0000000000017941 */ /* 0x000fea0003800000 */
.L_x_109:
[----:B------:R-:W-:-:S13]  /*6a30*/  LOP3.LUT P0, RZ, R4, 0xff, RZ, 0xc0, !PT ;  /* 0x000000ff04ff7812 */ /* 0x000fda000780c0ff */
[----:B------:R-:W-:Y:S05]  /*6a40*/  @P0 BRA `(.L_x_113) ;  /* 0xfffffff400100947 */ /* 0x000fea000383ffff */
[----:B------:R-:W-:Y:S05]  /*6a50*/  BSYNC B0 ;  /* 0x0000000000007941 */ /* 0x000fea0003800000 */
.L_x_102:
[----:B------:R-:W-:-:S03]  /*6a60*/  UMOV UR8, 0xffffffff ;  /* 0xffffffff00087882 */ /* 0x000fc60000000000 */
[----:B------:R-:W-:Y:S05]  /*6a70*/  BRA.DIV UR8, `(.L_x_114) ;  /* 0x0000000208f07947 */ /* 0x000fea000b800000 */
[----:B------:R-:W-:-:S13]  /*6a80*/  ELECT P6, URZ, PT ;  /* 0x00000000003f782f */ /* 0x000fda00038c0000 */
.L_x_127:
[----:B------:R-:W-:Y:S04]  /*6a90*/  BSSY B0, `(.L_x_115) ;  /* 0x0000022000007945 */ /* 0x000fe80003800000 */
[----:B------:R-:W-:Y:S05]  /*6aa0*/  @!P6 BRA `(.L_x_116) ;  /* 0x000000000080e947 */ /* 0x000fea0003800000 */
[----:B------:R-:W-:-:S04]  /*6ab0*/  LOP3.LUT R19, R19, 0x2, RZ, 0xfc, !PT ;  /* 0x0000000213137812 */ /* 0x000fc800078efcff */
[----:B------:R-:W-:-:S13]  /*6ac0*/  ISETP.NE.AND P0, PT, R19, 0x3, PT ;  /* 0x000000031300780c */ /* 0x000fda0003f05270 */
[----:B------:R-:W-:Y:S05]  /*6ad0*/  @!P0 BRA `(.L_x_117) ;  /* 0x0000000000048947 */ /* 0x000fea0003800000 */
[----:B------:R-:W-:Y:S01]  /*6ae0*/  BPT.TRAP 0x1 ;  /* 0x000000040000795c */ /* 0x000fe20000300000 */
.L_x_117:
[----:B------:R-:W0:Y:S01]  /*6af0*/  S2R R5, SR_CgaCtaId ;  /* 0x0000000000057919 */ /* 0x000e220000008800 */
[----:B------:R-:W-:Y:S02]  /*6b00*/  MOV R2, 0x400 ;  /* 0x0000040000027802 */ /* 0x000fe40000000f00 */
[----:B------:R-:W-:Y:S02]  /*6b10*/  SHF.L.U32 R4, R0, 0x1f, RZ ;  /* 0x0000001f00047819 */ /* 0x000fe400000006ff */
[----:B0-----:R-:W-:-:S05]  /*6b20*/  LEA R2, R5, R2, 0x18 ;  /* 0x0000000205027211 */ /* 0x001fca00078ec0ff */
[----:B------:R-:W-:-:S04]  /*6b30*/  VIADD R2, R2, 0x18 ;  /* 0x0000001802027836 */ /* 0x000fc80000000000 */
[C---:B------:R-:W-:Y:S02]  /*6b40*/  IMAD R7, R3.reuse, 0x8, R2 ;  /* 0x0000000803077824 */ /* 0x040fe400078e0202 */
[----:B------:R-:W-:Y:S02]  /*6b50*/  VIADD R3, R3, 0x1 ;  /* 0x0000000103037836 */ /* 0x000fe40000000000 */
[----:B------:R-:W0:Y:S03]  /*6b60*/  SYNCS.PHASECHK.TRANS64.TRYWAIT P0, [R7+URZ], R4 ;  /* 0x00000004070075a7 */ /* 0x000e26000800017f */
[----:B------:R-:W-:-:S04]  /*6b70*/  ISETP.NE.AND P1, PT, R3, 0x3, PT ;  /* 0x000000030300780c */ /* 0x000fc80003f25270 */
[----:B------:R-:W-:Y:S02]  /*6b80*/  SEL R5, RZ, 0x1, P1 ;  /* 0x00000001ff057807 */ /* 0x000fe40000800000 */
[----:B------:R-:W-:Y:S02]  /*6b90*/  SEL R3, R3, RZ, P1 ;  /* 0x000000ff03037207 */ /* 0x000fe40000800000 */
[----:B------:R-:W-:-:S03]  /*6ba0*/  LOP3.LUT R9, R0, R5, RZ, 0x3c, !PT ;  /* 0x0000000500097212 */ /* 0x000fc600078e3cff */
[----:B------:R-:W-:Y:S01]  /*6bb0*/  IMAD R6, R3, 0x8, R2 ;  /* 0x0000000803067824 */ /* 0x000fe200078e0202 */
[----:B------:R-:W-:Y:S01]  /*6bc0*/  SHF.L.U32 R5, R9, 0x1f, RZ ;  /* 0x0000001f09057819 */ /* 0x000fe200000006ff */
[----:B0-----:R-:W-:Y:S06]  /*6bd0*/  @!P0 BRA `(.L_x_118) ;  /* 0x0000000000b88947 */ /* 0x001fec0003800000 */
.L_x_128:
[----:B------:R-:W1:Y:S01]  /*6be0*/  SYNCS.PHASECHK.TRANS64.TRYWAIT P0, [R6+URZ], R5 ;  /* 0x00000005060075a7 */ /* 0x000e62000800017f */
[----:B------:R-:W-:-:S05]  /*6bf0*/  VIADD R0, R3, 0x1 ;  /* 0x0000000103007836 */ /* 0x000fca0000000000 */
[----:B------:R-:W-:-:S04]  /*6c00*/  ISETP.NE.AND P1, PT, R0, 0x3, PT ;  /* 0x000000030000780c */ /* 0x000fc80003f25270 */
[----:B0-----:R-:W-:Y:S02]  /*6c10*/  SEL R4, RZ, 0x1, P1 ;  /* 0x00000001ff047807 */ /* 0x001fe40000800000 */
[----:B------:R-:W-:Y:S02]  /*6c20*/  SEL R3, R0, RZ, P1 ;  /* 0x000000ff00037207 */ /* 0x000fe40000800000 */
[----:B------:R-:W-:Y:S01]  /*6c30*/  LOP3.LUT R0, R9, R4, RZ, 0x3c, !PT ;  /* 0x0000000409007212 */ /* 0x000fe200078e3cff */
[----:B-1----:R-:W-:Y:S06]  /*6c40*/  @!P0 BRA `(.L_x_119) ;  /* 0x0000000000b08947 */ /* 0x002fec0003800000 */
.L_x_129:
[----:B------:R-:W-:Y:S01]  /*6c50*/  IMAD R3, R3, 0x8, R2 ;  /* 0x0000000803037824 */ /* 0x000fe200078e0202 */
[----:B------:R-:W-:-:S07]  /*6c60*/  SHF.L.U32 R0, R0, 0x1f, RZ ;  /* 0x0000001f00007819 */ /* 0x000fce00000006ff */
.L_x_120:
[----:B-1----:R1:W2:Y:S02]  /*6c70*/  SYNCS.PHASECHK.TRANS64.TRYWAIT P0, [R3+URZ], R0 ;  /* 0x00000000030075a7 */ /* 0x0022a4000800017f */
[----:B--2---:R-:W-:Y:S05]  /*6c80*/  @!P0 NANOSLEEP.SYNCS 0x989680 ;  /* 0x009896800000895d */ /* 0x004fea0003900000 */
[----:B------:R-:W2:Y:S02]  /*6c90*/  @!P0 SYNCS.PHASECHK.TRANS64 P0, [R3+URZ], R0 ;  /* 0x00000000030085a7 */ /* 0x000ea4000800007f */
[----:B--2---:R-:W-:Y:S05]  /*6ca0*/  @!P0 BRA `(.L_x_120) ;  /* 0xfffffffc00f08947 */ /* 0x004fea000383ffff */
.L_x_116:
[----:B------:R-:W-:Y:S05]  /*6cb0*/  BSYNC B0 ;  /* 0x0000000000007941 */ /* 0x000fea0003800000 */
.L_x_115:
[----:B------:R-:W-:Y:S05]  /*6cc0*/  EXIT ;  /* 0x000000000000794d */ /* 0x000fea0003800000 */
.L_x_21:
[----:B----4-:R4:W0:Y:S02]  /*6cd0*/  SYNCS.PHASECHK.TRANS64.TRYWAIT P1, [R3+URZ], R0 ;  /* 0x00000000030075a7 */ /* 0x010824000802017f */
[----:B0-----:R-:W-:Y:S05]  /*6ce0*/  @!P1 NANOSLEEP.SYNCS 0x989680 ;  /* 0x009896800000995d */ /* 0x001fea0003900000 */
[----:B------:R-:W0:Y:S02]  /*6cf0*/  @!P1 SYNCS.PHASECHK.TRANS64 P1, [R3+URZ], R0 ;  /* 0x00000000030095a7 */ /* 0x000e24000802007f */
[----:B0-----:R-:W-:Y:S05]  /*6d00*/  @!P1 BRA `(.L_x_21) ;  /* 0xfffffffc00f09947 */ /* 0x001fea000383ffff */
[----:B------:R-:W-:Y:S05]  /*6d10*/  BRA `(.L_x_20) ;  /* 0xffffffa400f47947 */ /* 0x000fea000383ffff */
.L_x_26:
[----:B-1----:R1:W3:Y:S02]  /*6d20*/  SYNCS.PHASECHK.TRANS64.TRYWAIT P1, [R5+URZ], R4 ;  /* 0x00000004050075a7 */ /* 0x0022e4000802017f */
[----:B---3--:R-:W-:Y:S05]  /*6d30*/  @!P1 NANOSLEEP.SYNCS 0x989680 ;  /* 0x009896800000995d */ /* 0x008fea0003900000 */
[----:B------:R-:W3:Y:S02]  /*6d40*/  @!P1 SYNCS.PHASECHK.TRANS64 P1, [R5+URZ], R4 ;  /* 0x00000004050095a7 */ /* 0x000ee4000802007f */
[----:B---3--:R-:W-:Y:S05]  /*6d50*/  @!P1 BRA `(.L_x_26) ;  /* 0xfffffffc00f09947 */ /* 0x008fea000383ffff */
[----:B------:R-:W-:Y:S05]  /*6d60*/  BRA `(.L_x_25) ;  /* 0xffffffb000187947 */ /* 0x000fea000383ffff */
.L_x_103:
[----:B------:R-:W-:Y:S01]  /*6d70*/  BSSY B1, `(.L_x_121) ;  /* 0x0000006000017945 */ /* 0x000fe20003800000 */
[----:B------:R-:W-:-:S07]  /*6d80*/  IMAD.MOV.U32 R15, RZ, RZ, -0x1 ;  /* 0xffffffffff0f7424 */ /* 0x000fce00078e00ff */
[----:B------:R-:W-:Y:S05]  /*6d90*/  WARPSYNC.COLLECTIVE R15, `(.L_x_122) ;  /* 0x000000000f0c7348 */ /* 0x000fea0003c00000 */
[----:B------:R-:W-:Y:S02]  /*6da0*/  ELECT P6, UR62, PT ;  /* 0x00000000003e782f */ /* 0x000fe400038c0000 */
[----:B------:R-:W-:Y:S01]  /*6db0*/  MOV R14, UR62 ;  /* 0x0000003e000e7c02 */ /* 0x000fe20008000f00 */
[----:B------:R-:W-:Y:S10]  /*6dc0*/  ENDCOLLECTIVE ;  /* 0x000000000000791b */ /* 0x000ff40003800000 */
.L_x_122:
[----:B------:R-:W-:Y:S05]  /*6dd0*/  BSYNC B1 ;  /* 0x0000000000017941 */ /* 0x000fea0003800000 */
.L_x_121:
[----:B------:R-:W-:Y:S05]  /*6de0*/  BRA `(.L_x_123) ;  /* 0xfffffff000347947 */ /* 0x000fea000383ffff */
.L_x_106:
[----:B-1----:R1:W2:Y:S02]  /*6df0*/  SYNCS.PHASECHK.TRANS64.TRYWAIT P0, [R23+URZ+0x18], R14 ;  /* 0x0000180e170075a7 */ /* 0x0022a4000800017f */
[----:B--2---:R-:W-:Y:S05]  /*6e00*/  @!P0 NANOSLEEP.SYNCS 0x989680 ;  /* 0x009896800000895d */ /* 0x004fea0003900000 */
[----:B------:R-:W2:Y:S02]  /*6e10*/  @!P0 SYNCS.PHASECHK.TRANS64 P0, [R23+URZ+0x18], R14 ;  /* 0x0000180e170085a7 */ /* 0x000ea4000800007f */
[----:B--2---:R-:W-:Y:S05]  /*6e20*/  @!P0 BRA `(.L_x_106) ;  /* 0xfffffffc00f08947 */ /* 0x004fea000383ffff */
[----:B------:R-:W-:Y:S05]  /*6e30*/  BRA `(.L_x_124) ;  /* 0xfffffff0006c7947 */ /* 0x000fea000383ffff */
.L_x_114:
[----:B------:R-:W-:Y:S01]  /*6e40*/  BSSY B0, `(.L_x_125) ;  /* 0x0000006000007945 */ /* 0x000fe20003800000 */
[----:B------:R-:W-:-:S07]  /*6e50*/  IMAD.MOV.U32 R15, RZ, RZ, -0x1 ;  /* 0xffffffffff0f7424 */ /* 0x000fce00078e00ff */
[----:B------:R-:W-:Y:S05]  /*6e60*/  WARPSYNC.COLLECTIVE R15, `(.L_x_126) ;  /* 0x000000000f0c7348 */ /* 0x000fea0003c00000 */
[----:B------:R-:W-:Y:S02]  /*6e70*/  ELECT P6, UR62, PT ;  /* 0x00000000003e782f */ /* 0x000fe400038c0000 */
[----:B------:R-:W-:Y:S01]  /*6e80*/  MOV R14, UR62 ;  /* 0x0000003e000e7c02 */ /* 0x000fe20008000f00 */
[----:B------:R-:W-:Y:S10]  /*6e90*/  ENDCOLLECTIVE ;  /* 0x000000000000791b */ /* 0x000ff40003800000 */
.L_x_126:
[----:B------:R-:W-:Y:S05]  /*6ea0*/  BSYNC B0 ;  /* 0x0000000000007941 */ /* 0x000fea0003800000 */
.L_x_125:
[----:B------:R-:W-:Y:S05]  /*6eb0*/  BRA `(.L_x_127) ;  /* 0xfffffff800f47947 */ /* 0x000fea000383ffff */
.L_x_118:
[----:B0-----:R0:W1:Y:S02]  /*6ec0*/  SYNCS.PHASECHK.TRANS64.TRYWAIT P0, [R7+URZ], R4 ;  /* 0x00000004070075a7 */ /* 0x001064000800017f */
[----:B-1----:R-:W-:Y:S05]  /*6ed0*/  @!P0 NANOSLEEP.SYNCS 0x989680 ;  /* 0x009896800000895d */ /* 0x002fea0003900000 */
[----:B------:R-:W1:Y:S02]  /*6ee0*/  @!P0 SYNCS.PHASECHK.TRANS64 P0, [R7+URZ], R4 ;  /* 0x00000004070085a7 */ /* 0x000e64000800007f */
[----:B-1----:R-:W-:Y:S05]  /*6ef0*/  @!P0 BRA `(.L_x_118) ;  /* 0xfffffffc00f08947 */ /* 0x002fea000383ffff */
[----:B------:R-:W-:Y:S05]  /*6f00*/  BRA `(.L_x_128) ;  /* 0xfffffffc00347947 */ /* 0x000fea000383ffff */
.L_x_119:
[----:B0-----:R0:W1:Y:S02]  /*6f10*/  SYNCS.PHASECHK.TRANS64.TRYWAIT P0, [R6+URZ], R5 ;  /* 0x00000005060075a7 */ /* 0x001064000800017f */
[----:B-1----:R-:W-:Y:S05]  /*6f20*/  @!P0 NANOSLEEP.SYNCS 0x989680 ;  /* 0x009896800000895d */ /* 0x002fea0003900000 */
[----:B------:R-:W1:Y:S02]  /*6f30*/  @!P0 SYNCS.PHASECHK.TRANS64 P0, [R6+URZ], R5 ;  /* 0x00000005060085a7 */ /* 0x000e64000800007f */
[----:B-1----:R-:W-:Y:S05]  /*6f40*/  @!P0 BRA `(.L_x_119) ;  /* 0xfffffffc00f08947 */ /* 0x002fea000383ffff */
[----:B------:R-:W-:Y:S05]  /*6f50*/  BRA `(.L_x_129) ;  /* 0xfffffffc003c7947 */ /* 0x000fea000383ffff */
.L_x_130:
[----:B------:R-:W-:-:S00]  /*6f60*/  BRA `(.L_x_130) ;  /* 0xfffffffc00fc7947 */ /* 0x000fc0000383ffff */
[----:B------:R-:W-:-:S00]  /*6f70*/  NOP ;  /* 0x0000000000007918 */ /* 0x000fc00000000000 */
        /* <DEDUP_REMOVED lines=8> */
.L_x_131:


//--------------------- .nv.global.init           --------------------------
	.section	.nv.global.init,"aw",@progbits
.nv.global.init:
	.type		$str$22,@object
	.size		$str$22,($str$23 - $str$22)
$str$22:
        /*0000*/ 	.byte	0x6b, 0x5f, 0x74, 0x69, 0x6c, 0x65, 0x5f, 0x63, 0x6f, 0x75, 0x6e, 0x74, 0x20, 0x3e, 0x3d, 0x20
        /*0010*/ 	.byte	0x31, 0x00
	.type		$str$23,@object
	.size		$str$23,(__unnamed_1 - $str$23)
$str$23:
        /*0012*/ 	.byte	0x2f, 0x74, 0x6d, 0x70, 0x2f, 0x63, 0x75, 0x74, 0x6c, 0x61, 0x73, 0x73, 0x5f, 0x73, 0x77, 0x65
        /*0022*/ 	.byte	0x65, 0x70, 0x5f, 0x73, 0x72, 0x63, 0x2f, 0x69, 0x6e, 0x63, 0x6c, 0x75, 0x64, 0x65, 0x2f, 0x63
        /*0032*/ 	.byte	0x75, 0x74, 0x6c, 0x61, 0x73, 0x73, 0x2f, 0x67, 0x65, 0x6d, 0x6d, 0x2f, 0x63, 0x6f, 0x6c, 0x6c
        /*0042*/ 	.byte	0x65, 0x63, 0x74, 0x69, 0x76, 0x65, 0x2f, 0x73, 0x6d, 0x39, 0x30, 0x5f, 0x6d, 0x6d, 0x61, 0x5f
        /*0052*/ 	.byte	0x74, 0x6d, 0x61, 0x5f, 0x67, 0x6d, 0x6d, 0x61, 0x5f, 0x73, 0x73, 0x5f, 0x77, 0x61, 0x72, 0x70
        /*0062*/ 	.byte	0x73, 0x70, 0x65, 0x63, 0x69, 0x61, 0x6c, 0x69, 0x7a, 0x65, 0x64, 0x2e, 0x68, 0x70, 0x70, 0x00
	.type		__unnamed_1,@object
	.size		__unnamed_1,(.L_0 - __unnamed_1)
__unnamed_1:
        /*0072*/ 	.byte	0x76, 0x6f, 0x69, 0x64, 0x20, 0x63, 0x75, 0x74, 0x6c, 0x61, 0x73, 0x73, 0x3a, 0x3a, 0x67, 0x65
        /* <DEDUP_REMOVED lines=180> */
        /*0bc2*/ 	.byte	0x74, 0x79, 0x5d, 0x00
.L_0:


//--------------------- .nv.shared._ZN7cutlass13device_kernelINS_4gemm6kernel13GemmUniversalIN4cute5tupleIJiiiiEEENS1_10collective13CollectiveMmaINS1_34MainloopSm90TmaGmmaWarpSpecializedILi3ENS5_IJNS4_1CILi2EEENSA_ILi1EEESC_EEENS1_35KernelTmaWarpSpecializedCooperativeEEENS5_IJNSA_ILi256EEENSA_ILi32EEENSA_ILi128EEEEEENS_6half_tENS5_IJlSC_lEEESK_SL_NS4_8TiledMMAINS4_8MMA_AtomIJNS4_4SM904GMMA25MMA_64x32x16_F32F16F16_SSILNSP_5MajorE0ELSR_0ELNSP_7ScaleInE1ELSS_1EEEEEENS4_6LayoutISD_NS5_IJSC_NSA_ILi0EEESW_EEEEENS5_IJNS4_10UnderscoreESZ_SZ_EEEEENS4_13SM90_TMA_LOADENS4_14ComposedLayoutINS4_7SwizzleILi3ELi4ELi3EEENS4_18smem_ptr_flag_bitsILi16EEENSV_INS5_IJNSA_ILi8EEENSA_ILi64EEEEEENS5_IJS19_SC_EEEEEEEvNS4_8identityENS4_23SM90_TMA_LOAD_MULTICASTES1D_vS1E_EENS_8epilogue10collective6detail29Sm90TmaWarpSpecializedAdapterINS1I_15DefaultEpilogueISK_SL_SL_NS1H_6thread17LinearCombinationISK_Li1EffLNS1M_9ScaleType4KindE0ELNS_15FloatRoundStyleE2ESK_EENS1_15EpilogueDefaultEEEEEvvEEEEvNT_6ParamsE --------------------------
	.section	.nv.shared._ZN7cutlass13device_kernelINS_4gemm6kernel13GemmUniversalIN4cute5tupleIJiiiiEEENS1_10collective13CollectiveMmaINS1_34MainloopSm90TmaGmmaWarpSpecializedILi3ENS5_IJNS4_1CILi2EEENSA_ILi1EEESC_EEENS1_35KernelTmaWarpSpecializedCooperativeEEENS5_IJNSA_ILi256EEENSA_ILi32EEENSA_ILi128EEEEEENS_6half_tENS5_IJlSC_lEEESK_SL_NS4_8TiledMMAINS4_8MMA_AtomIJNS4_4SM904GMMA25MMA_64x32x16_F32F16F16_SSILNSP_5MajorE0ELSR_0ELNSP_7ScaleInE1ELSS_1EEEEEENS4_6LayoutISD_NS5_IJSC_NSA_ILi0EEESW_EEEEENS5_IJNS4_10UnderscoreESZ_SZ_EEEEENS4_13SM90_TMA_LOADENS4_14ComposedLayoutINS4_7SwizzleILi3ELi4ELi3EEENS4_18smem_ptr_flag_bitsILi16EEENSV_INS5_IJNSA_ILi8EEENSA_ILi64EEEEEENS5_IJS19_SC_EEEEEEEvNS4_8identityENS4_23SM90_TMA_LOAD_MULTICASTES1D_vS1E_EENS_8epilogue10collective6detail29Sm90TmaWarpSpecializedAdapterINS1I_15DefaultEpilogueISK_SL_SL_NS1H_6thread17LinearCombinationISK_Li1EffLNS1M_9ScaleType4KindE0ELNS_15FloatRoundStyleE2ESK_EENS1_15EpilogueDefaultEEEEEvvEEEEvNT_6ParamsE,"aw",@nobits
	.sectionflags	@""
	.align	16
	.zero		1024


//--------------------- .nv.shared.reserved.0     --------------------------
	.section	.nv.shared.reserved.0,"aw",@nobits
	.weak		__nv_reservedSMEM_offset_0_alias
	.size		__nv_reservedSMEM_offset_0_alias, 0, 0
	.other		__nv_reservedSMEM_offset_0_alias,@"STO_CUDA_RESERVED_SHARED STV_DEFAULT"
__nv_reservedSMEM_offset_0_alias:
	.zero		0


//--------------------- .nv.global                --------------------------
	.section	.nv.global,"aw",@nobits
.nv.global:
	.type		_ZN40_INTERNAL_77729e35_4_k_cu_a34803b3_137554cute1_E,@object
	.size		_ZN40_INTERNAL_77729e35_4_k_cu_a34803b3_137554cute1_E,(_ZN40_INTERNAL_77729e35_4_k_cu_a34803b3_137554cuda3std3__45__cpo6cbeginE - _ZN40_INTERNAL_77729e35_4_k_cu_a34803b3_137554cute1_E)
_ZN40_INTERNAL_77729e35_4_k_cu_a34803b3_137554cute1_E:
	.zero		1
	.type		_ZN40_INTERNAL_77729e35_4_k_cu_a34803b3_137554cuda3std3__45__cpo6cbeginE,@object
	.size		_ZN40_INTERNAL_77729e35_4_k_cu_a34803b3_137554cuda3std3__45__cpo6cbeginE,(_ZN40_INTERNAL_77729e35_4_k_cu_a34803b3_137554cuda3std3__48in_placeE - _ZN40_INTERNAL_77729e35_4_k_cu_a34803b3_137554cuda3std3__45__cpo6cbeginE)
_ZN40_INTERNAL_77729e35_4_k_cu_a34803b3_137554cuda3std3__45__cpo6cbeginE:
	.zero		1
	.type		_ZN40_INTERNAL_77729e35_4_k_cu_a34803b3_137554cuda3std3__48in_placeE,@object
	.size		_ZN40_INTERNAL_77729e35_4_k_cu_a34803b3_137554cuda3std3__48in_placeE,(_ZN40_INTERNAL_77729e35_4_k_cu_a34803b3_137554cuda3std6ranges3__45__cpo9iter_moveE - _ZN40_INTERNAL_77729e35_4_k_cu_a34803b3_137554cuda3std3__48in_placeE)
_ZN40_INTERNAL_77729e35_4_k_cu_a34803b3_137554cuda3std3__48in_placeE:
	.zero		1
	.type		_ZN40_INTERNAL_77729e35_4_k_cu_a34803b3_137554cuda3std6ranges3__45__cpo9iter_moveE,@object
	.size		_ZN40_INTERNAL_77729e35_4_k_cu_a34803b3_137554cuda3std6ranges3__45__cpo9iter_moveE,(_ZN40_INTERNAL_77729e35_4_k_cu_a34803b3_137554cuda3std3__45__cpo5beginE - _ZN40_INTERNAL_77729e35_4_k_cu_a34803b3_137554cuda3std6ranges3__45__cpo9iter_moveE)
_ZN40_INTERNAL_77729e35_4_k_cu_a34803b3_137554cuda3std6ranges3__45__cpo9iter_moveE:
	.zero		1
	.type		_ZN40_INTERNAL_77729e35_4_k_cu_a34803b3_137554cuda3std3__45__cpo5beginE,@object
	.size		_ZN40_INTERNAL_77729e35_4_k_cu_a34803b3_137554cuda3std3__45__cpo5beginE,(_ZN40_INTERNAL_77729e35_4_k_cu_a34803b3_137554cuda3std3__442_GLOBAL__N__77729e35_4_k_cu_a34803b3_137556ignoreE - _ZN40_INTERNAL_77729e35_4_k_cu_a34803b3_137554cuda3std3__45__cpo5beginE)
_ZN40_INTERNAL_77729e35_4_k_cu_a34803b3_137554cuda3std3__45__cpo5beginE:
	.zero		1
	.type		_ZN40_INTERNAL_77729e35_4_k_cu_a34803b3_137554cuda3std3__442_GLOBAL__N__77729e35_4_k_cu_a34803b3_137556ignoreE,@object
	.size		_ZN40_INTERNAL_77729e35_4_k_cu_a34803b3_137554cuda3std3__442_GLOBAL__N__77729e35_4_k_cu_a34803b3_137556ignoreE,(_ZN40_INTERNAL_77729e35_4_k_cu_a34803b3_137554cute7productE - _ZN40_INTERNAL_77729e35_4_k_cu_a34803b3_137554cuda3std3__442_GLOBAL__N__77729e35_4_k_cu_a34803b3_137556ignoreE)
_ZN40_INTERNAL_77729e35_4_k_cu_a34803b3_137554cuda3std3__442_GLOBAL__N__77729e35_4_k_cu_a34803b3_137556ignoreE:
	.zero		1
	.type		_ZN40_INTERNAL_77729e35_4_k_cu_a34803b3_137554cute7productE,@object
	.size		_ZN40_INTERNAL_77729e35_4_k_cu_a34803b3_137554cute7productE,(_ZN40_INTERNAL_77729e35_4_k_cu_a34803b3_137554cuda3std3__45__cpo3endE - _ZN40_INTERNAL_77729e35_4_k_cu_a34803b3_137554cute7productE)
_ZN40_INTERNAL_77729e35_4_k_cu_a34803b3_137554cute7productE:
	.zero		1
	.type		_ZN40_INTERNAL_77729e35_4_k_cu_a34803b3_137554cuda3std3__45__cpo3endE,@object
	.size		_ZN40_INTERNAL_77729e35_4_k_cu_a34803b3_137554cuda3std3__45__cpo3endE,(_ZN40_INTERNAL_77729e35_4_k_cu_a34803b3_137554cuda3std3__419piecewise_constructE - _ZN40_INTERNAL_77729e35_4_k_cu_a34803b3_137554cuda3std3__45__cpo3endE)
_ZN40_INTERNAL_77729e35_4_k_cu_a34803b3_137554cuda3std3__45__cpo3endE:
	.zero		1
	.type		_ZN40_INTERNAL_77729e35_4_k_cu_a34803b3_137554cuda3std3__419piecewise_constructE,@object
	.size		_ZN40_INTERNAL_77729e35_4_k_cu_a34803b3_137554cuda3std3__419piecewise_constructE,(_ZN40_INTERNAL_77729e35_4_k_cu_a34803b3_137554cuda3std3__45__cpo4cendE - _ZN40_INTERNAL_77729e35_4_k_cu_a34803b3_137554cuda3std3__419piecewise_constructE)
_ZN40_INTERNAL_77729e35_4_k_cu_a34803b3_137554cuda3std3__419piecewise_constructE:
	.zero		1
	.type		_ZN40_INTERNAL_77729e35_4_k_cu_a34803b3_137554cuda3std3__45__cpo4cendE,@object
	.size		_ZN40_INTERNAL_77729e35_4_k_cu_a34803b3_137554cuda3std3__45__cpo4cendE,(_ZN40_INTERNAL_77729e35_4_k_cu_a34803b3_137554cuda3std6ranges3__45__cpo4swapE - _ZN40_INTERNAL_77729e35_4_k_cu_a34803b3_137554cuda3std3__45__cpo4cendE)
_ZN40_INTERNAL_77729e35_4_k_cu_a34803b3_137554cuda3std3__45__cpo4cendE:
	.zero		1
	.type		_ZN40_INTERNAL_77729e35_4_k_cu_a34803b3_137554cuda3std6ranges3__45__cpo4swapE,@object
	.size		_ZN40_INTERNAL_77729e35_4_k_cu_a34803b3_137554cuda3std6ranges3__45__cpo4swapE,(.L_8 - _ZN40_INTERNAL_77729e35_4_k_cu_a34803b3_137554cuda3std6ranges3__45__cpo4swapE)
_ZN40_INTERNAL_77729e35_4_k_cu_a34803b3_137554cuda3std6ranges3__45__cpo4swapE:
	.zero		1
.L_8:


//--------------------- .nv.constant0._ZN7cutlass13device_kernelINS_4gemm6kernel13GemmUniversalIN4cute5tupleIJiiiiEEENS1_10collective13CollectiveMmaINS1_34MainloopSm90TmaGmmaWarpSpecializedILi3ENS5_IJNS4_1CILi2EEENSA_ILi1EEESC_EEENS1_35KernelTmaWarpSpecializedCooperativeEEENS5_IJNSA_ILi256EEENSA_ILi32EEENSA_ILi128EEEEEENS_6half_tENS5_IJlSC_lEEESK_SL_NS4_8TiledMMAINS4_8MMA_AtomIJNS4_4SM904GMMA25MMA_64x32x16_F32F16F16_SSILNSP_5MajorE0ELSR_0ELNSP_7ScaleInE1ELSS_1EEEEEENS4_6LayoutISD_NS5_IJSC_NSA_ILi0EEESW_EEEEENS5_IJNS4_10UnderscoreESZ_SZ_EEEEENS4_13SM90_TMA_LOADENS4_14ComposedLayoutINS4_7SwizzleILi3ELi4ELi3EEENS4_18smem_ptr_flag_bitsILi16EEENSV_INS5_IJNSA_ILi8EEENSA_ILi64EEEEEENS5_IJS19_SC_EEEEEEEvNS4_8identityENS4_23SM90_TMA_LOAD_MULTICASTES1D_vS1E_EENS_8epilogue10collective6detail29Sm90TmaWarpSpecializedAdapterINS1I_15DefaultEpilogueISK_SL_SL_NS1H_6thread17LinearCombinationISK_Li1EffLNS1M_9ScaleType4KindE0ELNS_15FloatRoundStyleE2ESK_EENS1_15EpilogueDefaultEEEEEvvEEEEvNT_6ParamsE --------------------------
	.section	.nv.constant0._ZN7cutlass13device_kernelINS_4gemm6kernel13GemmUniversalIN4cute5tupleIJiiiiEEENS1_10collective13CollectiveMmaINS1_34MainloopSm90TmaGmmaWarpSpecializedILi3ENS5_IJNS4_1CILi2EEENSA_ILi1EEESC_EEENS1_35KernelTmaWarpSpecializedCooperativeEEENS5_IJNSA_ILi256EEENSA_ILi32EEENSA_ILi128EEEEEENS_6half_tENS5_IJlSC_lEEESK_SL_NS4_8TiledMMAINS4_8MMA_AtomIJNS4_4SM904GMMA25MMA_64x32x16_F32F16F16_SSILNSP_5MajorE0ELSR_0ELNSP_7ScaleInE1ELSS_1EEEEEENS4_6LayoutISD_NS5_IJSC_NSA_ILi0EEESW_EEEEENS5_IJNS4_10UnderscoreESZ_SZ_EEEEENS4_13SM90_TMA_LOADENS4_14ComposedLayoutINS4_7SwizzleILi3ELi4ELi3EEENS4_18smem_ptr_flag_bitsILi16EEENSV_INS5_IJNSA_ILi8EEENSA_ILi64EEEEEENS5_IJS19_SC_EEEEEEEvNS4_8identityENS4_23SM90_TMA_LOAD_MULTICASTES1D_vS1E_EENS_8epilogue10collective6detail29Sm90TmaWarpSpecializedAdapterINS1I_15DefaultEpilogueISK_SL_SL_NS1H_6thread17LinearCombinationISK_Li1EffLNS1M_9ScaleType4KindE0ELNS_15FloatRoundStyleE2ESK_EENS1_15EpilogueDefaultEEEEEvvEEEEvNT_6ParamsE,"a",@progbits
	.sectionflags	@""
	.align	4
.nv.constant0._ZN7cutlass13device_kernelINS_4gemm6kernel13GemmUniversalIN4cute5tupleIJiiiiEEENS1_10collective13CollectiveMmaINS1_34MainloopSm90TmaGmmaWarpSpecializedILi3ENS5_IJNS4_1CILi2EEENSA_ILi1EEESC_EEENS1_35KernelTmaWarpSpecializedCooperativeEEENS5_IJNSA_ILi256EEENSA_ILi32EEENSA_ILi128EEEEEENS_6half_tENS5_IJlSC_lEEESK_SL_NS4_8TiledMMAINS4_8MMA_AtomIJNS4_4SM904GMMA25MMA_64x32x16_F32F16F16_SSILNSP_5MajorE0ELSR_0ELNSP_7ScaleInE1ELSS_1EEEEEENS4_6LayoutISD_NS5_IJSC_NSA_ILi0EEESW_EEEEENS5_IJNS4_10UnderscoreESZ_SZ_EEEEENS4_13SM90_TMA_LOADENS4_14ComposedLayoutINS4_7SwizzleILi3ELi4ELi3EEENS4_18smem_ptr_flag_bitsILi16EEENSV_INS5_IJNSA_ILi8EEENSA_ILi64EEEEEENS5_IJS19_SC_EEEEEEEvNS4_8identityENS4_23SM90_TMA_LOAD_MULTICASTES1D_vS1E_EENS_8epilogue10collective6detail29Sm90TmaWarpSpecializedAdapterINS1I_15DefaultEpilogueISK_SL_SL_NS1H_6thread17LinearCombinationISK_Li1EffLNS1M_9ScaleType4KindE0ELNS_15FloatRoundStyleE2ESK_EENS1_15EpilogueDefaultEEEEEvvEEEEvNT_6ParamsE:
	.zero		1664


//--------------------- SYMBOLS --------------------------

	.type		.nv.reservedSmem.offset0,@object
	.size		.nv.reservedSmem.offset0,0x4
	.type		__assertfail,@function
